//
// Generated by NVIDIA NVVM Compiler
//
// Compiler Build ID: CL-36424714
// Cuda compilation tools, release 13.0, V13.0.88
// Based on NVVM 20.0.0
//

.version 9.0
.target sm_100
.address_size 64

	// .globl	_Z15calc_output_gpuPdS_S_S_i
.global .align 1 .b8 _ZN34_INTERNAL_f5b830d8_4_k_cu_ec1cb7a24cuda3std3__45__cpo5beginE[1];
.global .align 1 .b8 _ZN34_INTERNAL_f5b830d8_4_k_cu_ec1cb7a24cuda3std3__45__cpo3endE[1];
.global .align 1 .b8 _ZN34_INTERNAL_f5b830d8_4_k_cu_ec1cb7a24cuda3std3__45__cpo6cbeginE[1];
.global .align 1 .b8 _ZN34_INTERNAL_f5b830d8_4_k_cu_ec1cb7a24cuda3std3__45__cpo4cendE[1];
.global .align 1 .b8 _ZN34_INTERNAL_f5b830d8_4_k_cu_ec1cb7a24cuda3std3__45__cpo6rbeginE[1];
.global .align 1 .b8 _ZN34_INTERNAL_f5b830d8_4_k_cu_ec1cb7a24cuda3std3__45__cpo4rendE[1];
.global .align 1 .b8 _ZN34_INTERNAL_f5b830d8_4_k_cu_ec1cb7a24cuda3std3__45__cpo7crbeginE[1];
.global .align 1 .b8 _ZN34_INTERNAL_f5b830d8_4_k_cu_ec1cb7a24cuda3std3__45__cpo5crendE[1];
.global .align 1 .b8 _ZN34_INTERNAL_f5b830d8_4_k_cu_ec1cb7a24cuda3std3__436_GLOBAL__N__f5b830d8_4_k_cu_ec1cb7a26ignoreE[1];
.global .align 1 .b8 _ZN34_INTERNAL_f5b830d8_4_k_cu_ec1cb7a24cuda3std3__419piecewise_constructE[1];
.global .align 1 .b8 _ZN34_INTERNAL_f5b830d8_4_k_cu_ec1cb7a24cuda3std3__48in_placeE[1];
.global .align 1 .b8 _ZN34_INTERNAL_f5b830d8_4_k_cu_ec1cb7a24cuda3std3__420unreachable_sentinelE[1];
.global .align 1 .b8 _ZN34_INTERNAL_f5b830d8_4_k_cu_ec1cb7a24cuda3std3__47nulloptE[1];
.global .align 1 .b8 _ZN34_INTERNAL_f5b830d8_4_k_cu_ec1cb7a24cuda3std3__48unexpectE[1];
.global .align 1 .b8 _ZN34_INTERNAL_f5b830d8_4_k_cu_ec1cb7a24cuda3std6ranges3__45__cpo4swapE[1];
.global .align 1 .b8 _ZN34_INTERNAL_f5b830d8_4_k_cu_ec1cb7a24cuda3std6ranges3__45__cpo9iter_moveE[1];
.global .align 1 .b8 _ZN34_INTERNAL_f5b830d8_4_k_cu_ec1cb7a24cuda3std6ranges3__45__cpo5beginE[1];
.global .align 1 .b8 _ZN34_INTERNAL_f5b830d8_4_k_cu_ec1cb7a24cuda3std6ranges3__45__cpo3endE[1];
.global .align 1 .b8 _ZN34_INTERNAL_f5b830d8_4_k_cu_ec1cb7a24cuda3std6ranges3__45__cpo6cbeginE[1];
.global .align 1 .b8 _ZN34_INTERNAL_f5b830d8_4_k_cu_ec1cb7a24cuda3std6ranges3__45__cpo4cendE[1];
.global .align 1 .b8 _ZN34_INTERNAL_f5b830d8_4_k_cu_ec1cb7a24cuda3std6ranges3__45__cpo7advanceE[1];
.global .align 1 .b8 _ZN34_INTERNAL_f5b830d8_4_k_cu_ec1cb7a24cuda3std6ranges3__45__cpo9iter_swapE[1];
.global .align 1 .b8 _ZN34_INTERNAL_f5b830d8_4_k_cu_ec1cb7a24cuda3std6ranges3__45__cpo4nextE[1];
.global .align 1 .b8 _ZN34_INTERNAL_f5b830d8_4_k_cu_ec1cb7a24cuda3std6ranges3__45__cpo4prevE[1];
.global .align 1 .b8 _ZN34_INTERNAL_f5b830d8_4_k_cu_ec1cb7a24cuda3std6ranges3__45__cpo4dataE[1];
.global .align 1 .b8 _ZN34_INTERNAL_f5b830d8_4_k_cu_ec1cb7a24cuda3std6ranges3__45__cpo5cdataE[1];
.global .align 1 .b8 _ZN34_INTERNAL_f5b830d8_4_k_cu_ec1cb7a24cuda3std6ranges3__45__cpo4sizeE[1];
.global .align 1 .b8 _ZN34_INTERNAL_f5b830d8_4_k_cu_ec1cb7a24cuda3std6ranges3__45__cpo5ssizeE[1];
.global .align 1 .b8 _ZN34_INTERNAL_f5b830d8_4_k_cu_ec1cb7a24cuda3std6ranges3__45__cpo8distanceE[1];
.global .align 1 .b8 _ZN34_INTERNAL_f5b830d8_4_k_cu_ec1cb7a26thrust24THRUST_300001_SM_1000_NS8cuda_cub3parE[1];
.global .align 1 .b8 _ZN34_INTERNAL_f5b830d8_4_k_cu_ec1cb7a26thrust24THRUST_300001_SM_1000_NS8cuda_cub10par_nosyncE[1];
.global .align 1 .b8 _ZN34_INTERNAL_f5b830d8_4_k_cu_ec1cb7a26thrust24THRUST_300001_SM_1000_NS6system6detail10sequential3seqE[1];
.global .align 1 .b8 _ZN34_INTERNAL_f5b830d8_4_k_cu_ec1cb7a26thrust24THRUST_300001_SM_1000_NS6system3cpp3parE[1];
.global .align 1 .b8 _ZN34_INTERNAL_f5b830d8_4_k_cu_ec1cb7a26thrust24THRUST_300001_SM_1000_NS12placeholders2_1E[1];
.global .align 1 .b8 _ZN34_INTERNAL_f5b830d8_4_k_cu_ec1cb7a26thrust24THRUST_300001_SM_1000_NS12placeholders2_2E[1];
.global .align 1 .b8 _ZN34_INTERNAL_f5b830d8_4_k_cu_ec1cb7a26thrust24THRUST_300001_SM_1000_NS12placeholders2_3E[1];
.global .align 1 .b8 _ZN34_INTERNAL_f5b830d8_4_k_cu_ec1cb7a26thrust24THRUST_300001_SM_1000_NS12placeholders2_4E[1];
.global .align 1 .b8 _ZN34_INTERNAL_f5b830d8_4_k_cu_ec1cb7a26thrust24THRUST_300001_SM_1000_NS12placeholders2_5E[1];
.global .align 1 .b8 _ZN34_INTERNAL_f5b830d8_4_k_cu_ec1cb7a26thrust24THRUST_300001_SM_1000_NS12placeholders2_6E[1];
.global .align 1 .b8 _ZN34_INTERNAL_f5b830d8_4_k_cu_ec1cb7a26thrust24THRUST_300001_SM_1000_NS12placeholders2_7E[1];
.global .align 1 .b8 _ZN34_INTERNAL_f5b830d8_4_k_cu_ec1cb7a26thrust24THRUST_300001_SM_1000_NS12placeholders2_8E[1];
.global .align 1 .b8 _ZN34_INTERNAL_f5b830d8_4_k_cu_ec1cb7a26thrust24THRUST_300001_SM_1000_NS12placeholders2_9E[1];
.global .align 1 .b8 _ZN34_INTERNAL_f5b830d8_4_k_cu_ec1cb7a26thrust24THRUST_300001_SM_1000_NS12placeholders3_10E[1];
.global .align 1 .b8 _ZN34_INTERNAL_f5b830d8_4_k_cu_ec1cb7a26thrust24THRUST_300001_SM_1000_NS3seqE[1];
.global .align 1 .b8 _ZN34_INTERNAL_f5b830d8_4_k_cu_ec1cb7a26thrust24THRUST_300001_SM_1000_NS6deviceE[1];

.visible .entry _Z15calc_output_gpuPdS_S_S_i(
	.param .u64 .ptr .align 1 _Z15calc_output_gpuPdS_S_S_i_param_0,
	.param .u64 .ptr .align 1 _Z15calc_output_gpuPdS_S_S_i_param_1,
	.param .u64 .ptr .align 1 _Z15calc_output_gpuPdS_S_S_i_param_2,
	.param .u64 .ptr .align 1 _Z15calc_output_gpuPdS_S_S_i_param_3,
	.param .u32 _Z15calc_output_gpuPdS_S_S_i_param_4
)
{
	.reg .pred 	%p<14>;
	.reg .b32 	%r<52>;
	.reg .b32 	%f<3>;
	.reg .b64 	%rd<34>;
	.reg .b64 	%fd<129>;

	ld.param.u64 	%rd13, [_Z15calc_output_gpuPdS_S_S_i_param_0];
	ld.param.u64 	%rd14, [_Z15calc_output_gpuPdS_S_S_i_param_1];
	ld.param.u64 	%rd11, [_Z15calc_output_gpuPdS_S_S_i_param_2];
	ld.param.u64 	%rd12, [_Z15calc_output_gpuPdS_S_S_i_param_3];
	ld.param.u32 	%r26, [_Z15calc_output_gpuPdS_S_S_i_param_4];
	cvta.to.global.u64 	%rd1, %rd14;
	cvta.to.global.u64 	%rd2, %rd13;
	mov.u32 	%r27, %tid.x;
	mov.u32 	%r28, %ctaid.x;
	mov.u32 	%r29, %ntid.x;
	mad.lo.s32 	%r1, %r28, %r29, %r27;
	setp.ge.s32 	%p1, %r1, %r26;
	@%p1 bra 	$L__BB0_18;
	cvta.to.global.u64 	%rd15, %rd12;
	cvta.to.global.u64 	%rd16, %rd11;
	mul.wide.s32 	%rd17, %r1, 8;
	add.s64 	%rd18, %rd16, %rd17;
	ld.global.f64 	%fd127, [%rd18];
	add.s64 	%rd3, %rd15, %rd17;
	st.global.f64 	[%rd3], %fd127;
	setp.lt.s32 	%p2, %r26, 1;
	@%p2 bra 	$L__BB0_14;
	mul.lo.s32 	%r2, %r26, %r1;
	and.b32  	%r3, %r26, 15;
	setp.lt.u32 	%p3, %r26, 16;
	mov.b32 	%r48, 0;
	@%p3 bra 	$L__BB0_5;
	and.b32  	%r48, %r26, 2147483632;
	neg.s32 	%r46, %r48;
	add.s64 	%rd32, %rd2, 64;
	add.s64 	%rd5, %rd1, 64;
	mov.u32 	%r45, %r2;
$L__BB0_4:
	.pragma "nounroll";
	mul.wide.s32 	%rd19, %r45, 8;
	add.s64 	%rd20, %rd5, %rd19;
	ld.global.f64 	%fd16, [%rd32+-64];
	ld.global.f64 	%fd17, [%rd20+-64];
	fma.rn.f64 	%fd18, %fd16, %fd17, %fd127;
	st.global.f64 	[%rd3], %fd18;
	ld.global.f64 	%fd19, [%rd32+-56];
	ld.global.f64 	%fd20, [%rd20+-56];
	fma.rn.f64 	%fd21, %fd19, %fd20, %fd18;
	st.global.f64 	[%rd3], %fd21;
	ld.global.f64 	%fd22, [%rd32+-48];
	ld.global.f64 	%fd23, [%rd20+-48];
	fma.rn.f64 	%fd24, %fd22, %fd23, %fd21;
	st.global.f64 	[%rd3], %fd24;
	ld.global.f64 	%fd25, [%rd32+-40];
	ld.global.f64 	%fd26, [%rd20+-40];
	fma.rn.f64 	%fd27, %fd25, %fd26, %fd24;
	st.global.f64 	[%rd3], %fd27;
	ld.global.f64 	%fd28, [%rd32+-32];
	ld.global.f64 	%fd29, [%rd20+-32];
	fma.rn.f64 	%fd30, %fd28, %fd29, %fd27;
	st.global.f64 	[%rd3], %fd30;
	ld.global.f64 	%fd31, [%rd32+-24];
	ld.global.f64 	%fd32, [%rd20+-24];
	fma.rn.f64 	%fd33, %fd31, %fd32, %fd30;
	st.global.f64 	[%rd3], %fd33;
	ld.global.f64 	%fd34, [%rd32+-16];
	ld.global.f64 	%fd35, [%rd20+-16];
	fma.rn.f64 	%fd36, %fd34, %fd35, %fd33;
	st.global.f64 	[%rd3], %fd36;
	ld.global.f64 	%fd37, [%rd32+-8];
	ld.global.f64 	%fd38, [%rd20+-8];
	fma.rn.f64 	%fd39, %fd37, %fd38, %fd36;
	st.global.f64 	[%rd3], %fd39;
	ld.global.f64 	%fd40, [%rd32];
	ld.global.f64 	%fd41, [%rd20];
	fma.rn.f64 	%fd42, %fd40, %fd41, %fd39;
	st.global.f64 	[%rd3], %fd42;
	ld.global.f64 	%fd43, [%rd32+8];
	ld.global.f64 	%fd44, [%rd20+8];
	fma.rn.f64 	%fd45, %fd43, %fd44, %fd42;
	st.global.f64 	[%rd3], %fd45;
	ld.global.f64 	%fd46, [%rd32+16];
	ld.global.f64 	%fd47, [%rd20+16];
	fma.rn.f64 	%fd48, %fd46, %fd47, %fd45;
	st.global.f64 	[%rd3], %fd48;
	ld.global.f64 	%fd49, [%rd32+24];
	ld.global.f64 	%fd50, [%rd20+24];
	fma.rn.f64 	%fd51, %fd49, %fd50, %fd48;
	st.global.f64 	[%rd3], %fd51;
	ld.global.f64 	%fd52, [%rd32+32];
	ld.global.f64 	%fd53, [%rd20+32];
	fma.rn.f64 	%fd54, %fd52, %fd53, %fd51;
	st.global.f64 	[%rd3], %fd54;
	ld.global.f64 	%fd55, [%rd32+40];
	ld.global.f64 	%fd56, [%rd20+40];
	fma.rn.f64 	%fd57, %fd55, %fd56, %fd54;
	st.global.f64 	[%rd3], %fd57;
	ld.global.f64 	%fd58, [%rd32+48];
	ld.global.f64 	%fd59, [%rd20+48];
	fma.rn.f64 	%fd60, %fd58, %fd59, %fd57;
	st.global.f64 	[%rd3], %fd60;
	ld.global.f64 	%fd61, [%rd32+56];
	ld.global.f64 	%fd62, [%rd20+56];
	fma.rn.f64 	%fd127, %fd61, %fd62, %fd60;
	st.global.f64 	[%rd3], %fd127;
	add.s32 	%r46, %r46, 16;
	add.s64 	%rd32, %rd32, 128;
	add.s32 	%r45, %r45, 16;
	setp.ne.s32 	%p4, %r46, 0;
	@%p4 bra 	$L__BB0_4;
$L__BB0_5:
	setp.eq.s32 	%p5, %r3, 0;
	@%p5 bra 	$L__BB0_14;
	and.b32  	%r11, %r26, 7;
	setp.lt.u32 	%p6, %r3, 8;
	@%p6 bra 	$L__BB0_8;
	mul.wide.u32 	%rd21, %r48, 8;
	add.s64 	%rd22, %rd2, %rd21;
	ld.global.f64 	%fd63, [%rd22];
	add.s32 	%r31, %r48, %r2;
	mul.wide.s32 	%rd23, %r31, 8;
	add.s64 	%rd24, %rd1, %rd23;
	ld.global.f64 	%fd64, [%rd24];
	fma.rn.f64 	%fd65, %fd63, %fd64, %fd127;
	st.global.f64 	[%rd3], %fd65;
	ld.global.f64 	%fd66, [%rd22+8];
	ld.global.f64 	%fd67, [%rd24+8];
	fma.rn.f64 	%fd68, %fd66, %fd67, %fd65;
	st.global.f64 	[%rd3], %fd68;
	ld.global.f64 	%fd69, [%rd22+16];
	ld.global.f64 	%fd70, [%rd24+16];
	fma.rn.f64 	%fd71, %fd69, %fd70, %fd68;
	st.global.f64 	[%rd3], %fd71;
	ld.global.f64 	%fd72, [%rd22+24];
	ld.global.f64 	%fd73, [%rd24+24];
	fma.rn.f64 	%fd74, %fd72, %fd73, %fd71;
	st.global.f64 	[%rd3], %fd74;
	ld.global.f64 	%fd75, [%rd22+32];
	ld.global.f64 	%fd76, [%rd24+32];
	fma.rn.f64 	%fd77, %fd75, %fd76, %fd74;
	st.global.f64 	[%rd3], %fd77;
	ld.global.f64 	%fd78, [%rd22+40];
	ld.global.f64 	%fd79, [%rd24+40];
	fma.rn.f64 	%fd80, %fd78, %fd79, %fd77;
	st.global.f64 	[%rd3], %fd80;
	ld.global.f64 	%fd81, [%rd22+48];
	ld.global.f64 	%fd82, [%rd24+48];
	fma.rn.f64 	%fd83, %fd81, %fd82, %fd80;
	st.global.f64 	[%rd3], %fd83;
	ld.global.f64 	%fd84, [%rd22+56];
	ld.global.f64 	%fd85, [%rd24+56];
	fma.rn.f64 	%fd127, %fd84, %fd85, %fd83;
	st.global.f64 	[%rd3], %fd127;
	add.s32 	%r48, %r48, 8;
$L__BB0_8:
	setp.eq.s32 	%p7, %r11, 0;
	@%p7 bra 	$L__BB0_14;
	and.b32  	%r14, %r26, 3;
	setp.lt.u32 	%p8, %r11, 4;
	@%p8 bra 	$L__BB0_11;
	mul.wide.u32 	%rd25, %r48, 8;
	add.s64 	%rd26, %rd2, %rd25;
	ld.global.f64 	%fd86, [%rd26];
	add.s32 	%r32, %r48, %r2;
	mul.wide.s32 	%rd27, %r32, 8;
	add.s64 	%rd28, %rd1, %rd27;
	ld.global.f64 	%fd87, [%rd28];
	fma.rn.f64 	%fd88, %fd86, %fd87, %fd127;
	st.global.f64 	[%rd3], %fd88;
	ld.global.f64 	%fd89, [%rd26+8];
	ld.global.f64 	%fd90, [%rd28+8];
	fma.rn.f64 	%fd91, %fd89, %fd90, %fd88;
	st.global.f64 	[%rd3], %fd91;
	ld.global.f64 	%fd92, [%rd26+16];
	ld.global.f64 	%fd93, [%rd28+16];
	fma.rn.f64 	%fd94, %fd92, %fd93, %fd91;
	st.global.f64 	[%rd3], %fd94;
	ld.global.f64 	%fd95, [%rd26+24];
	ld.global.f64 	%fd96, [%rd28+24];
	fma.rn.f64 	%fd127, %fd95, %fd96, %fd94;
	st.global.f64 	[%rd3], %fd127;
	add.s32 	%r48, %r48, 4;
$L__BB0_11:
	setp.eq.s32 	%p9, %r14, 0;
	@%p9 bra 	$L__BB0_14;
	add.s32 	%r51, %r48, %r2;
	mul.wide.u32 	%rd29, %r48, 8;
	add.s64 	%rd33, %rd2, %rd29;
	neg.s32 	%r50, %r14;
$L__BB0_13:
	.pragma "nounroll";
	mul.wide.s32 	%rd30, %r51, 8;
	add.s64 	%rd31, %rd1, %rd30;
	ld.global.f64 	%fd97, [%rd33];
	ld.global.f64 	%fd98, [%rd31];
	fma.rn.f64 	%fd127, %fd97, %fd98, %fd127;
	st.global.f64 	[%rd3], %fd127;
	add.s32 	%r51, %r51, 1;
	add.s64 	%rd33, %rd33, 8;
	add.s32 	%r50, %r50, 1;
	setp.ne.s32 	%p10, %r50, 0;
	@%p10 bra 	$L__BB0_13;
$L__BB0_14:
	neg.f64 	%fd99, %fd127;
	fma.rn.f64 	%fd100, %fd127, 0dBFF71547652B82FE, 0d4338000000000000;
	{
	.reg .b32 %temp; 
	mov.b64 	{%r23, %temp}, %fd100;
	}
	mov.f64 	%fd101, 0dC338000000000000;
	add.rn.f64 	%fd102, %fd100, %fd101;
	fma.rn.f64 	%fd103, %fd102, 0dBFE62E42FEFA39EF, %fd99;
	fma.rn.f64 	%fd104, %fd102, 0dBC7ABC9E3B39803F, %fd103;
	fma.rn.f64 	%fd105, %fd104, 0d3E5ADE1569CE2BDF, 0d3E928AF3FCA213EA;
	fma.rn.f64 	%fd106, %fd105, %fd104, 0d3EC71DEE62401315;
	fma.rn.f64 	%fd107, %fd106, %fd104, 0d3EFA01997C89EB71;
	fma.rn.f64 	%fd108, %fd107, %fd104, 0d3F2A01A014761F65;
	fma.rn.f64 	%fd109, %fd108, %fd104, 0d3F56C16C1852B7AF;
	fma.rn.f64 	%fd110, %fd109, %fd104, 0d3F81111111122322;
	fma.rn.f64 	%fd111, %fd110, %fd104, 0d3FA55555555502A1;
	fma.rn.f64 	%fd112, %fd111, %fd104, 0d3FC5555555555511;
	fma.rn.f64 	%fd113, %fd112, %fd104, 0d3FE000000000000B;
	fma.rn.f64 	%fd114, %fd113, %fd104, 0d3FF0000000000000;
	fma.rn.f64 	%fd115, %fd114, %fd104, 0d3FF0000000000000;
	{
	.reg .b32 %temp; 
	mov.b64 	{%r24, %temp}, %fd115;
	}
	{
	.reg .b32 %temp; 
	mov.b64 	{%temp, %r25}, %fd115;
	}
	shl.b32 	%r33, %r23, 20;
	add.s32 	%r34, %r33, %r25;
	mov.b64 	%fd128, {%r24, %r34};
	{
	.reg .b32 %temp; 
	mov.b64 	{%temp, %r35}, %fd99;
	}
	mov.b32 	%f2, %r35;
	abs.f32 	%f1, %f2;
	setp.lt.f32 	%p11, %f1, 0f4086232B;
	@%p11 bra 	$L__BB0_17;
	setp.gt.f64 	%p12, %fd127, 0d0000000000000000;
	mov.f64 	%fd116, 0d7FF0000000000000;
	sub.f64 	%fd117, %fd116, %fd127;
	selp.f64 	%fd128, 0d0000000000000000, %fd117, %p12;
	setp.geu.f32 	%p13, %f1, 0f40874800;
	@%p13 bra 	$L__BB0_17;
	shr.u32 	%r36, %r23, 31;
	add.s32 	%r37, %r23, %r36;
	shr.s32 	%r38, %r37, 1;
	shl.b32 	%r39, %r38, 20;
	add.s32 	%r40, %r25, %r39;
	mov.b64 	%fd118, {%r24, %r40};
	sub.s32 	%r41, %r23, %r38;
	shl.b32 	%r42, %r41, 20;
	add.s32 	%r43, %r42, 1072693248;
	mov.b32 	%r44, 0;
	mov.b64 	%fd119, {%r44, %r43};
	mul.f64 	%fd128, %fd119, %fd118;
$L__BB0_17:
	add.f64 	%fd120, %fd128, 0d3FF0000000000000;
	rcp.rn.f64 	%fd121, %fd120;
	st.global.f64 	[%rd3], %fd121;
$L__BB0_18:
	ret;

}
	// .globl	_ZN3cub18CUB_300001_SM_10006detail11EmptyKernelIvEEvv
.visible .entry _ZN3cub18CUB_300001_SM_10006detail11EmptyKernelIvEEvv()
{


	ret;

}


// ===== COMPILED SASS (sm_100) =====

	.target	sm_100

	.elftype	@"ET_EXEC"


//--------------------- .note.nv.tkinfo           --------------------------
	.section	.note.nv.tkinfo,"",@"SHT_NOTE"
	.sectionflags	@"SHF_NOTE_NV_TKINFO"
	.tkinfo
        /*0018*/ 	.word	0x00000002
        /*0030*/ 	.string	""
        /*0030*/ 	.string	"ptxas"
        /*0030*/ 	.string	"Cuda compilation tools, release 13.0, V13.0.88"
        /*0030*/ 	.string	"Build cuda_13.0.r13.0/compiler.36424714_0"
        /*0030*/ 	.string	"-arch sm_100 -m 64 "



//--------------------- .note.nv.cuinfo           --------------------------
	.section	.note.nv.cuinfo,"",@"SHT_NOTE"
	.sectionflags	@"SHF_NOTE_NV_CUINFO"
        /*0018*/ 	.short	0x0002
        /*001a*/ 	.short	0x0064
        /*001c*/ 	.short	0x0082
	.zero		2


//--------------------- .nv.info                  --------------------------
	.section	.nv.info,"",@"SHT_CUDA_INFO"
	.align	4


	//----- nvinfo : EIATTR_REGCOUNT
	.align		4
        /*0000*/ 	.byte	0x04, 0x2f
        /*0002*/ 	.short	(.L_46 - .L_45)
	.align		4
.L_45:
        /*0004*/ 	.word	index@(_Z15calc_output_gpuPdS_S_S_i)
        /*0008*/ 	.word	0x00000016


	//----- nvinfo : EIATTR_FRAME_SIZE
	.align		4
.L_46:
        /*000c*/ 	.byte	0x04, 0x11
        /*000e*/ 	.short	(.L_48 - .L_47)
	.align		4
.L_47:
        /*0010*/ 	.word	index@($__internal_0_$__cuda_sm20_dblrcp_rn_slowpath_v3)
        /*0014*/ 	.word	0x00000000


	//----- nvinfo : EIATTR_FRAME_SIZE
	.align		4
.L_48:
        /*0018*/ 	.byte	0x04, 0x11
        /*001a*/ 	.short	(.L_50 - .L_49)
	.align		4
.L_49:
        /*001c*/ 	.word	index@(_Z15calc_output_gpuPdS_S_S_i)
        /*0020*/ 	.word	0x00000000


	//----- nvinfo : EIATTR_REGCOUNT
	.align		4
.L_50:
        /*0024*/ 	.byte	0x04, 0x2f
        /*0026*/ 	.short	(.L_52 - .L_51)
	.align		4
.L_51:
        /*0028*/ 	.word	index@(_ZN3cub18CUB_300001_SM_10006detail11EmptyKernelIvEEvv)
        /*002c*/ 	.word	0x00000004


	//----- nvinfo : EIATTR_FRAME_SIZE
	.align		4
.L_52:
        /*0030*/ 	.byte	0x04, 0x11
        /*0032*/ 	.short	(.L_54 - .L_53)
	.align		4
.L_53:
        /*0034*/ 	.word	index@(_ZN3cub18CUB_300001_SM_10006detail11EmptyKernelIvEEvv)
        /*0038*/ 	.word	0x00000000


	//----- nvinfo : EIATTR_MIN_STACK_SIZE
	.align		4
.L_54:
        /*003c*/ 	.byte	0x04, 0x12
        /*003e*/ 	.short	(.L_56 - .L_55)
	.align		4
.L_55:
        /*0040*/ 	.word	index@(_ZN3cub18CUB_300001_SM_10006detail11EmptyKernelIvEEvv)
        /*0044*/ 	.word	0x00000000


	//----- nvinfo : EIATTR_MIN_STACK_SIZE
	.align		4
.L_56:
        /*0048*/ 	.byte	0x04, 0x12
        /*004a*/ 	.short	(.L_58 - .L_57)
	.align		4
.L_57:
        /*004c*/ 	.word	index@(_Z15calc_output_gpuPdS_S_S_i)
        /*0050*/ 	.word	0x00000000
.L_58:


//--------------------- .nv.compat                --------------------------
	.section	.nv.compat,"",@"SHT_CUDA_COMPAT_INFO"
	.align	4
        /*0000*/ 	.byte	0x02, 0x09, 0x00, 0x00, 0x02, 0x02, 0x01, 0x00, 0x02, 0x05, 0x05, 0x00, 0x03, 0x07, 0x01, 0x01
        /*0010*/ 	.byte	0x02, 0x03, 0x00, 0x00, 0x02, 0x06, 0x01, 0x00, 0x04, 0x0b, 0x08, 0x00, 0x01, 0x00, 0x00, 0x00
        /*0020*/ 	.byte	0x00, 0x00, 0x00, 0x00


//--------------------- .nv.info._ZN3cub18CUB_300001_SM_10006detail11EmptyKernelIvEEvv --------------------------
	.section	.nv.info._ZN3cub18CUB_300001_SM_10006detail11EmptyKernelIvEEvv,"",@"SHT_CUDA_INFO"
	.sectionflags	@""
	.align	4


	//----- nvinfo : EIATTR_CUDA_API_VERSION
	.align		4
        /*0000*/ 	.byte	0x04, 0x37
        /*0002*/ 	.short	(.L_60 - .L_59)
.L_59:
        /*0004*/ 	.word	0x00000082


	//----- nvinfo : EIATTR_SPARSE_MMA_MASK
	.align		4
.L_60:
        /*0008*/ 	.byte	0x03, 0x50
        /*000a*/ 	.short	0x0000


	//----- nvinfo : EIATTR_MAXREG_COUNT
	.align		4
        /*000c*/ 	.byte	0x03, 0x1b
        /*000e*/ 	.short	0x00ff


	//----- nvinfo : EIATTR_MERCURY_ISA_VERSION
	.align		4
        /*0010*/ 	.byte	0x03, 0x5f
        /*0012*/ 	.short	0x0101


	//----- nvinfo : EIATTR_VRC_CTA_INIT_COUNT
	.align		4
        /*0014*/ 	.byte	0x02, 0x4a
	.zero		1
	.zero		1


	//----- nvinfo : EIATTR_EXIT_INSTR_OFFSETS
	.align		4
        /*0018*/ 	.byte	0x04, 0x1c
        /*001a*/ 	.short	(.L_62 - .L_61)


	//   ....[0]....
.L_61:
        /*001c*/ 	.word	0x00000010


	//----- nvinfo : EIATTR_SW_WAR
	.align		4
.L_62:
        /*0020*/ 	.byte	0x04, 0x36
        /*0022*/ 	.short	(.L_64 - .L_63)
.L_63:
        /*0024*/ 	.word	0x00000008
.L_64:


//--------------------- .nv.info._Z15calc_output_gpuPdS_S_S_i --------------------------
	.section	.nv.info._Z15calc_output_gpuPdS_S_S_i,"",@"SHT_CUDA_INFO"
	.sectionflags	@""
	.align	4


	//----- nvinfo : EIATTR_CUDA_API_VERSION
	.align		4
        /*0000*/ 	.byte	0x04, 0x37
        /*0002*/ 	.short	(.L_66 - .L_65)
.L_65:
        /*0004*/ 	.word	0x00000082


	//----- nvinfo : EIATTR_KPARAM_INFO
	.align		4
.L_66:
        /*0008*/ 	.byte	0x04, 0x17
        /*000a*/ 	.short	(.L_68 - .L_67)
.L_67:
        /*000c*/ 	.word	0x00000000
        /*0010*/ 	.short	0x0004
        /*0012*/ 	.short	0x0020
        /*0014*/ 	.byte	0x00, 0xf0, 0x11, 0x00


	//----- nvinfo : EIATTR_KPARAM_INFO
	.align		4
.L_68:
        /*0018*/ 	.byte	0x04, 0x17
        /*001a*/ 	.short	(.L_70 - .L_69)
.L_69:
        /*001c*/ 	.word	0x00000000
        /*0020*/ 	.short	0x0003
        /*0022*/ 	.short	0x0018
        /*0024*/ 	.byte	0x00, 0xf5, 0x21, 0x00


	//----- nvinfo : EIATTR_KPARAM_INFO
	.align		4
.L_70:
        /*0028*/ 	.byte	0x04, 0x17
        /*002a*/ 	.short	(.L_72 - .L_71)
.L_71:
        /*002c*/ 	.word	0x00000000
        /*0030*/ 	.short	0x0002
        /*0032*/ 	.short	0x0010
        /*0034*/ 	.byte	0x00, 0xf5, 0x21, 0x00


	//----- nvinfo : EIATTR_KPARAM_INFO
	.align		4
.L_72:
        /*0038*/ 	.byte	0x04, 0x17
        /*003a*/ 	.short	(.L_74 - .L_73)
.L_73:
        /*003c*/ 	.word	0x00000000
        /*0040*/ 	.short	0x0001
        /*0042*/ 	.short	0x0008
        /*0044*/ 	.byte	0x00, 0xf5, 0x21, 0x00


	//----- nvinfo : EIATTR_KPARAM_INFO
	.align		4
.L_74:
        /*0048*/ 	.byte	0x04, 0x17
        /*004a*/ 	.short	(.L_76 - .L_75)
.L_75:
        /*004c*/ 	.word	0x00000000
        /*0050*/ 	.short	0x0000
        /*0052*/ 	.short	0x0000
        /*0054*/ 	.byte	0x00, 0xf5, 0x21, 0x00


	//----- nvinfo : EIATTR_SPARSE_MMA_MASK
	.align		4
.L_76:
        /*0058*/ 	.byte	0x03, 0x50
        /*005a*/ 	.short	0x0000


	//----- nvinfo : EIATTR_MAXREG_COUNT
	.align		4
        /*005c*/ 	.byte	0x03, 0x1b
        /*005e*/ 	.short	0x00ff


	//----- nvinfo : EIATTR_MERCURY_ISA_VERSION
	.align		4
        /*0060*/ 	.byte	0x03, 0x5f
        /*0062*/ 	.short	0x0101


	//----- nvinfo : EIATTR_VRC_CTA_INIT_COUNT
	.align		4
        /*0064*/ 	.byte	0x02, 0x4a
	.zero		1
	.zero		1


	//----- nvinfo : EIATTR_EXIT_INSTR_OFFSETS
	.align		4
        /*0068*/ 	.byte	0x04, 0x1c
        /*006a*/ 	.short	(.L_78 - .L_77)


	//   ....[0]....
.L_77:
        /*006c*/ 	.word	0x00000070


	//   ....[1]....
        /*0070*/ 	.word	0x00001160


	//----- nvinfo : EIATTR_CRS_STACK_SIZE
	.align		4
.L_78:
        /*0074*/ 	.byte	0x04, 0x1e
        /*0076*/ 	.short	(.L_80 - .L_79)
.L_79:
        /*0078*/ 	.word	0x00000000


	//----- nvinfo : EIATTR_CBANK_PARAM_SIZE
	.align		4
.L_80:
        /*007c*/ 	.byte	0x03, 0x19
        /*007e*/ 	.short	0x0024


	//----- nvinfo : EIATTR_PARAM_CBANK
	.align		4
        /*0080*/ 	.byte	0x04, 0x0a
        /*0082*/ 	.short	(.L_82 - .L_81)
	.align		4
.L_81:
        /*0084*/ 	.word	index@(.nv.constant0._Z15calc_output_gpuPdS_S_S_i)
        /*0088*/ 	.short	0x0380
        /*008a*/ 	.short	0x0024


	//----- nvinfo : EIATTR_SW_WAR
	.align		4
.L_82:
        /*008c*/ 	.byte	0x04, 0x36
        /*008e*/ 	.short	(.L_84 - .L_83)
.L_83:
        /*0090*/ 	.word	0x00000008
.L_84:


//--------------------- .nv.callgraph             --------------------------
	.section	.nv.callgraph,"",@"SHT_CUDA_CALLGRAPH"
	.align	4
	.sectionentsize	8
	.align		4
        /*0000*/ 	.word	0x00000000
	.align		4
        /*0004*/ 	.word	0xffffffff
	.align		4
        /*0008*/ 	.word	0x00000000
	.align		4
        /*000c*/ 	.word	0xfffffffe
	.align		4
        /*0010*/ 	.word	0x00000000
	.align		4
        /*0014*/ 	.word	0xfffffffd
	.align		4
        /*0018*/ 	.word	0x00000000
	.align		4
        /*001c*/ 	.word	0xfffffffc


//--------------------- .nv.constant4             --------------------------
	.section	.nv.constant4,"a",@progbits
	.align	8
	.align		8
.nv.constant4:
        /*0000*/ 	.dword	_ZN34_INTERNAL_f5b830d8_4_k_cu_ec1cb7a24cuda3std3__45__cpo5beginE
	.align		8
        /*0008*/ 	.dword	_ZN34_INTERNAL_f5b830d8_4_k_cu_ec1cb7a24cuda3std3__45__cpo3endE
	.align		8
        /*0010*/ 	.dword	_ZN34_INTERNAL_f5b830d8_4_k_cu_ec1cb7a24cuda3std3__45__cpo6cbeginE
	.align		8
        /*0018*/ 	.dword	_ZN34_INTERNAL_f5b830d8_4_k_cu_ec1cb7a24cuda3std3__45__cpo4cendE
	.align		8
        /*0020*/ 	.dword	_ZN34_INTERNAL_f5b830d8_4_k_cu_ec1cb7a24cuda3std3__45__cpo6rbeginE
	.align		8
        /*0028*/ 	.dword	_ZN34_INTERNAL_f5b830d8_4_k_cu_ec1cb7a24cuda3std3__45__cpo4rendE
	.align		8
        /*0030*/ 	.dword	_ZN34_INTERNAL_f5b830d8_4_k_cu_ec1cb7a24cuda3std3__45__cpo7crbeginE
	.align		8
        /*0038*/ 	.dword	_ZN34_INTERNAL_f5b830d8_4_k_cu_ec1cb7a24cuda3std3__45__cpo5crendE
	.align		8
        /*0040*/ 	.dword	_ZN34_INTERNAL_f5b830d8_4_k_cu_ec1cb7a24cuda3std3__436_GLOBAL__N__f5b830d8_4_k_cu_ec1cb7a26ignoreE
	.align		8
        /*0048*/ 	.dword	_ZN34_INTERNAL_f5b830d8_4_k_cu_ec1cb7a24cuda3std3__419piecewise_constructE
	.align		8
        /*0050*/ 	.dword	_ZN34_INTERNAL_f5b830d8_4_k_cu_ec1cb7a24cuda3std3__48in_placeE
	.align		8
        /*0058*/ 	.dword	_ZN34_INTERNAL_f5b830d8_4_k_cu_ec1cb7a24cuda3std3__420unreachable_sentinelE
	.align		8
        /*0060*/ 	.dword	_ZN34_INTERNAL_f5b830d8_4_k_cu_ec1cb7a24cuda3std3__47nulloptE
	.align		8
        /*0068*/ 	.dword	_ZN34_INTERNAL_f5b830d8_4_k_cu_ec1cb7a24cuda3std3__48unexpectE
	.align		8
        /*0070*/ 	.dword	_ZN34_INTERNAL_f5b830d8_4_k_cu_ec1cb7a24cuda3std6ranges3__45__cpo4swapE
	.align		8
        /*0078*/ 	.dword	_ZN34_INTERNAL_f5b830d8_4_k_cu_ec1cb7a24cuda3std6ranges3__45__cpo9iter_moveE
	.align		8
        /*0080*/ 	.dword	_ZN34_INTERNAL_f5b830d8_4_k_cu_ec1cb7a24cuda3std6ranges3__45__cpo5beginE
	.align		8
        /*0088*/ 	.dword	_ZN34_INTERNAL_f5b830d8_4_k_cu_ec1cb7a24cuda3std6ranges3__45__cpo3endE
	.align		8
        /*0090*/ 	.dword	_ZN34_INTERNAL_f5b830d8_4_k_cu_ec1cb7a24cuda3std6ranges3__45__cpo6cbeginE
	.align		8
        /*0098*/ 	.dword	_ZN34_INTERNAL_f5b830d8_4_k_cu_ec1cb7a24cuda3std6ranges3__45__cpo4cendE
	.align		8
        /*00a0*/ 	.dword	_ZN34_INTERNAL_f5b830d8_4_k_cu_ec1cb7a24cuda3std6ranges3__45__cpo7advanceE
	.align		8
        /*00a8*/ 	.dword	_ZN34_INTERNAL_f5b830d8_4_k_cu_ec1cb7a24cuda3std6ranges3__45__cpo9iter_swapE
	.align		8
        /*00b0*/ 	.dword	_ZN34_INTERNAL_f5b830d8_4_k_cu_ec1cb7a24cuda3std6ranges3__45__cpo4nextE
	.align		8
        /*00b8*/ 	.dword	_ZN34_INTERNAL_f5b830d8_4_k_cu_ec1cb7a24cuda3std6ranges3__45__cpo4prevE
	.align		8
        /*00c0*/ 	.dword	_ZN34_INTERNAL_f5b830d8_4_k_cu_ec1cb7a24cuda3std6ranges3__45__cpo4dataE
	.align		8
        /*00c8*/ 	.dword	_ZN34_INTERNAL_f5b830d8_4_k_cu_ec1cb7a24cuda3std6ranges3__45__cpo5cdataE
	.align		8
        /*00d0*/ 	.dword	_ZN34_INTERNAL_f5b830d8_4_k_cu_ec1cb7a24cuda3std6ranges3__45__cpo4sizeE
	.align		8
        /*00d8*/ 	.dword	_ZN34_INTERNAL_f5b830d8_4_k_cu_ec1cb7a24cuda3std6ranges3__45__cpo5ssizeE
	.align		8
        /*00e0*/ 	.dword	_ZN34_INTERNAL_f5b830d8_4_k_cu_ec1cb7a24cuda3std6ranges3__45__cpo8distanceE
	.align		8
        /*00e8*/ 	.dword	_ZN34_INTERNAL_f5b830d8_4_k_cu_ec1cb7a26thrust24THRUST_300001_SM_1000_NS8cuda_cub3parE
	.align		8
        /*00f0*/ 	.dword	_ZN34_INTERNAL_f5b830d8_4_k_cu_ec1cb7a26thrust24THRUST_300001_SM_1000_NS8cuda_cub10par_nosyncE
	.align		8
        /*00f8*/ 	.dword	_ZN34_INTERNAL_f5b830d8_4_k_cu_ec1cb7a26thrust24THRUST_300001_SM_1000_NS6system6detail10sequential3seqE
	.align		8
        /*0100*/ 	.dword	_ZN34_INTERNAL_f5b830d8_4_k_cu_ec1cb7a26thrust24THRUST_300001_SM_1000_NS6system3cpp3parE
	.align		8
        /*0108*/ 	.dword	_ZN34_INTERNAL_f5b830d8_4_k_cu_ec1cb7a26thrust24THRUST_300001_SM_1000_NS12placeholders2_1E
	.align		8
        /*0110*/ 	.dword	_ZN34_INTERNAL_f5b830d8_4_k_cu_ec1cb7a26thrust24THRUST_300001_SM_1000_NS12placeholders2_2E
	.align		8
        /*0118*/ 	.dword	_ZN34_INTERNAL_f5b830d8_4_k_cu_ec1cb7a26thrust24THRUST_300001_SM_1000_NS12placeholders2_3E
	.align		8
        /*0120*/ 	.dword	_ZN34_INTERNAL_f5b830d8_4_k_cu_ec1cb7a26thrust24THRUST_300001_SM_1000_NS12placeholders2_4E
	.align		8
        /*0128*/ 	.dword	_ZN34_INTERNAL_f5b830d8_4_k_cu_ec1cb7a26thrust24THRUST_300001_SM_1000_NS12placeholders2_5E
	.align		8
        /*0130*/ 	.dword	_ZN34_INTERNAL_f5b830d8_4_k_cu_ec1cb7a26thrust24THRUST_300001_SM_1000_NS12placeholders2_6E
	.align		8
        /*0138*/ 	.dword	_ZN34_INTERNAL_f5b830d8_4_k_cu_ec1cb7a26thrust24THRUST_300001_SM_1000_NS12placeholders2_7E
	.align		8
        /*0140*/ 	.dword	_ZN34_INTERNAL_f5b830d8_4_k_cu_ec1cb7a26thrust24THRUST_300001_SM_1000_NS12placeholders2_8E
	.align		8
        /*0148*/ 	.dword	_ZN34_INTERNAL_f5b830d8_4_k_cu_ec1cb7a26thrust24THRUST_300001_SM_1000_NS12placeholders2_9E
	.align		8
        /*0150*/ 	.dword	_ZN34_INTERNAL_f5b830d8_4_k_cu_ec1cb7a26thrust24THRUST_300001_SM_1000_NS12placeholders3_10E
	.align		8
        /*0158*/ 	.dword	_ZN34_INTERNAL_f5b830d8_4_k_cu_ec1cb7a26thrust24THRUST_300001_SM_1000_NS3seqE
	.align		8
        /*0160*/ 	.dword	_ZN34_INTERNAL_f5b830d8_4_k_cu_ec1cb7a26thrust24THRUST_300001_SM_1000_NS6deviceE


//--------------------- .text._ZN3cub18CUB_300001_SM_10006detail11EmptyKernelIvEEvv --------------------------
	.section	.text._ZN3cub18CUB_300001_SM_10006detail11EmptyKernelIvEEvv,"ax",@progbits
	.align	128
        .global         _ZN3cub18CUB_300001_SM_10006detail11EmptyKernelIvEEvv
        .type           _ZN3cub18CUB_300001_SM_10006detail11EmptyKernelIvEEvv,@function
        .size           _ZN3cub18CUB_300001_SM_10006detail11EmptyKernelIvEEvv,(.L_x_17 - _ZN3cub18CUB_300001_SM_10006detail11EmptyKernelIvEEvv)
        .other          _ZN3cub18CUB_300001_SM_10006detail11EmptyKernelIvEEvv,@"STO_CUDA_ENTRY STV_DEFAULT"
_ZN3cub18CUB_300001_SM_10006detail11EmptyKernelIvEEvv:
.text._ZN3cub18CUB_300001_SM_10006detail11EmptyKernelIvEEvv:
[----:B------:R-:W-:Y:S01]  /*0000*/  LDC R1, c[0x0][0x37c] ;  /* 0x0000df00ff017b82 */ /* 0x000fe20000000800 */
[----:B------:R-:W-:Y:S05]  /*0010*/  EXIT ;  /* 0x000000000000794d */ /* 0x000fea0003800000 */
.L_x_0:
[----:B------:R-:W-:-:S00]  /*0020*/  BRA `(.L_x_0) ;  /* 0xfffffffc00fc7947 */ /* 0x000fc0000383ffff */
[----:B------:R-:W-:-:S00]  /*0030*/  NOP ;  /* 0x0000000000007918 */ /* 0x000fc00000000000 */
        /* <DEDUP_REMOVED lines=12> */
.L_x_17:


//--------------------- .text._Z15calc_output_gpuPdS_S_S_i --------------------------
	.section	.text._Z15calc_output_gpuPdS_S_S_i,"ax",@progbits
	.align	128
        .global         _Z15calc_output_gpuPdS_S_S_i
        .type           _Z15calc_output_gpuPdS_S_S_i,@function
        .size           _Z15calc_output_gpuPdS_S_S_i,(.L_x_16 - _Z15calc_output_gpuPdS_S_S_i)
        .other          _Z15calc_output_gpuPdS_S_S_i,@"STO_CUDA_ENTRY STV_DEFAULT"
_Z15calc_output_gpuPdS_S_S_i:
.text._Z15calc_output_gpuPdS_S_S_i:
[----:B------:R-:W-:Y:S01]  /*0000*/  LDC R1, c[0x0][0x37c] ;  /* 0x0000df00ff017b82 */ /* 0x000fe20000000800 */
[----:B------:R-:W0:Y:S07]  /*0010*/  S2R R7, SR_TID.X ;  /* 0x0000000000077919 */ /* 0x000e2e0000002100 */
[----:B------:R-:W0:Y:S01]  /*0020*/  S2UR UR4, SR_CTAID.X ;  /* 0x00000000000479c3 */ /* 0x000e220000002500 */
[----:B------:R-:W1:Y:S07]  /*0030*/  LDCU UR8, c[0x0][0x3a0] ;  /* 0x00007400ff0877ac */ /* 0x000e6e0008000800 */
[----:B------:R-:W0:Y:S02]  /*0040*/  LDC R0, c[0x0][0x360] ;  /* 0x0000d800ff007b82 */ /* 0x000e240000000800 */
[----:B0-----:R-:W-:-:S05]  /*0050*/  IMAD R7, R0, UR4, R7 ;  /* 0x0000000400077c24 */ /* 0x001fca000f8e0207 */
[----:B-1----:R-:W-:-:S13]  /*0060*/  ISETP.GE.AND P0, PT, R7, UR8, PT ;  /* 0x0000000807007c0c */ /* 0x002fda000bf06270 */
[----:B------:R-:W-:Y:S05]  /*0070*/  @P0 EXIT ;  /* 0x000000000000094d */ /* 0x000fea0003800000 */
[----:B------:R-:W0:Y:S01]  /*0080*/  LDC.64 R4, c[0x0][0x390] ;  /* 0x0000e400ff047b82 */ /* 0x000e220000000a00 */
[----:B------:R-:W1:Y:S07]  /*0090*/  LDCU.64 UR16, c[0x0][0x358] ;  /* 0x00006b00ff1077ac */ /* 0x000e6e0008000a00 */
[----:B------:R-:W2:Y:S01]  /*00a0*/  LDC.64 R2, c[0x0][0x398] ;  /* 0x0000e600ff027b82 */ /* 0x000ea20000000a00 */
[----:B0-----:R-:W-:-:S06]  /*00b0*/  IMAD.WIDE R4, R7, 0x8, R4 ;  /* 0x0000000807047825 */ /* 0x001fcc00078e0204 */
[----:B-1----:R-:W3:Y:S01]  /*00c0*/  LDG.E.64 R4, desc[UR16][R4.64] ;  /* 0x0000001004047981 */ /* 0x002ee2000c1e1b00 */
[----:B------:R-:W-:Y:S01]  /*00d0*/  UISETP.GE.AND UP0, UPT, UR8, 0x1, UPT ;  /* 0x000000010800788c */ /* 0x000fe2000bf06270 */
[----:B--2---:R-:W-:-:S05]  /*00e0*/  IMAD.WIDE R2, R7, 0x8, R2 ;  /* 0x0000000807027825 */ /* 0x004fca00078e0202 */
[----:B---3--:R0:W-:Y:S03]  /*00f0*/  STG.E.64 desc[UR16][R2.64], R4 ;  /* 0x0000000402007986 */ /* 0x0081e6000c101b10 */
[----:B------:R-:W-:Y:S05]  /*0100*/  BRA.U !UP0, `(.L_x_1) ;  /* 0x0000000908dc7547 */ /* 0x000fea000b800000 */
[----:B------:R-:W-:Y:S02]  /*0110*/  UISETP.GE.U32.AND UP1, UPT, UR8, 0x10, UPT ;  /* 0x000000100800788c */ /* 0x000fe4000bf26070 */
[----:B------:R-:W-:Y:S01]  /*0120*/  IMAD R0, R7, UR8, RZ ;  /* 0x0000000807007c24 */ /* 0x000fe2000f8e02ff */
[----:B------:R-:W-:Y:S01]  /*0130*/  ULOP3.LUT UR9, UR8, 0xf, URZ, 0xc0, !UPT ;  /* 0x0000000f08097892 */ /* 0x000fe2000f8ec0ff */
[----:B------:R-:W-:-:S03]  /*0140*/  IMAD.MOV.U32 R7, RZ, RZ, RZ ;  /* 0x000000ffff077224 */ /* 0x000fc600078e00ff */
[----:B------:R-:W-:Y:S02]  /*0150*/  UISETP.NE.AND UP0, UPT, UR9, URZ, UPT ;  /* 0x000000ff0900728c */ /* 0x000fe4000bf05270 */
[----:B------:R-:W-:Y:S09]  /*0160*/  BRA.U !UP1, `(.L_x_2) ;  /* 0x0000000509587547 */ /* 0x000ff2000b800000 */
[----:B------:R-:W1:Y:S01]  /*0170*/  LDCU.128 UR12, c[0x0][0x380] ;  /* 0x00007000ff0c77ac */ /* 0x000e620008000c00 */
[----:B------:R-:W-:Y:S01]  /*0180*/  IMAD.MOV.U32 R6, RZ, RZ, R0 ;  /* 0x000000ffff067224 */ /* 0x000fe200078e0000 */
[----:B------:R-:W-:-:S04]  /*0190*/  ULOP3.LUT UR10, UR8, 0x7ffffff0, URZ, 0xc0, !UPT ;  /* 0x7ffffff0080a7892 */ /* 0x000fc8000f8ec0ff */
[----:B------:R-:W-:Y:S02]  /*01a0*/  UIADD3 UR11, UPT, UPT, -UR10, URZ, URZ ;  /* 0x000000ff0a0b7290 */ /* 0x000fe4000fffe1ff */
[----:B------:R-:W-:Y:S01]  /*01b0*/  MOV R7, UR10 ;  /* 0x0000000a00077c02 */ /* 0x000fe20008000f00 */
[----:B-1----:R-:W-:Y:S02]  /*01c0*/  UIADD3 UR6, UP1, UPT, UR12, 0x40, URZ ;  /* 0x000000400c067890 */ /* 0x002fe4000ff3e0ff */
[----:B------:R-:W-:Y:S02]  /*01d0*/  UIADD3 UR4, UP2, UPT, UR14, 0x40, URZ ;  /* 0x000000400e047890 */ /* 0x000fe4000ff5e0ff */
[----:B------:R-:W-:Y:S02]  /*01e0*/  UIADD3.X UR7, UPT, UPT, URZ, UR13, URZ, UP1, !UPT ;  /* 0x0000000dff077290 */ /* 0x000fe40008ffe4ff */
[----:B------:R-:W-:Y:S01]  /*01f0*/  IMAD.U32 R12, RZ, RZ, UR6 ;  /* 0x00000006ff0c7e24 */ /* 0x000fe2000f8e00ff */
[----:B------:R-:W-:-:S03]  /*0200*/  UIADD3.X UR5, UPT, UPT, URZ, UR15, URZ, UP2, !UPT ;  /* 0x0000000fff057290 */ /* 0x000fc600097fe4ff */
[----:B------:R-:W-:-:S09]  /*0210*/  IMAD.U32 R13, RZ, RZ, UR7 ;  /* 0x00000007ff0d7e24 */ /* 0x000fd2000f8e00ff */
.L_x_3:
[----:B------:R-:W-:Y:S01]  /*0220*/  MOV R10, UR4 ;  /* 0x00000004000a7c02 */ /* 0x000fe20008000f00 */
[----:B------:R-:W-:Y:S01]  /*0230*/  IMAD.U32 R11, RZ, RZ, UR5 ;  /* 0x00000005ff0b7e24 */ /* 0x000fe2000f8e00ff */
[----:B------:R-:W-:Y:S01]  /*0240*/  MOV R9, R13 ;  /* 0x0000000d00097202 */ /* 0x000fe20000000f00 */
[----:B------:R-:W-:Y:S02]  /*0250*/  IMAD.MOV.U32 R8, RZ, RZ, R12 ;  /* 0x000000ffff087224 */ /* 0x000fe400078e000c */
[----:B------:R-:W-:-:S03]  /*0260*/  IMAD.WIDE R10, R6, 0x8, R10 ;  /* 0x00000008060a7825 */ /* 0x000fc600078e020a */
[----:B------:R-:W2:Y:S04]  /*0270*/  LDG.E.64 R12, desc[UR16][R8.64+-0x40] ;  /* 0xffffc010080c7981 */ /* 0x000ea8000c1e1b00 */
[----:B----4-:R-:W2:Y:S02]  /*0280*/  LDG.E.64 R14, desc[UR16][R10.64+-0x40] ;  /* 0xffffc0100a0e7981 */ /* 0x010ea4000c1e1b00 */
[----:B--2---:R-:W-:-:S07]  /*0290*/  DFMA R12, R12, R14, R4 ;  /* 0x0000000e0c0c722b */ /* 0x004fce0000000004 */
[----:B------:R1:W-:Y:S04]  /*02a0*/  STG.E.64 desc[UR16][R2.64], R12 ;  /* 0x0000000c02007986 */ /* 0x0003e8000c101b10 */
[----:B0-----:R-:W2:Y:S04]  /*02b0*/  LDG.E.64 R4, desc[UR16][R8.64+-0x38] ;  /* 0xffffc81008047981 */ /* 0x001ea8000c1e1b00 */
[----:B------:R-:W2:Y:S02]  /*02c0*/  LDG.E.64 R14, desc[UR16][R10.64+-0x38] ;  /* 0xffffc8100a0e7981 */ /* 0x000ea4000c1e1b00 */
[----:B--2---:R-:W-:-:S07]  /*02d0*/  DFMA R4, R4, R14, R12 ;  /* 0x0000000e0404722b */ /* 0x004fce000000000c */
[----:B------:R0:W-:Y:S04]  /*02e0*/  STG.E.64 desc[UR16][R2.64], R4 ;  /* 0x0000000402007986 */ /* 0x0001e8000c101b10 */
[----:B------:R-:W2:Y:S04]  /*02f0*/  LDG.E.64 R14, desc[UR16][R8.64+-0x30] ;  /* 0xffffd010080e7981 */ /* 0x000ea8000c1e1b00 */
[----:B------:R-:W2:Y:S02]  /*0300*/  LDG.E.64 R16, desc[UR16][R10.64+-0x30] ;  /* 0xffffd0100a107981 */ /* 0x000ea4000c1e1b00 */
[----:B--2---:R-:W-:-:S07]  /*0310*/  DFMA R14, R14, R16, R4 ;  /* 0x000000100e0e722b */ /* 0x004fce0000000004 */
[----:B------:R2:W-:Y:S04]  /*0320*/  STG.E.64 desc[UR16][R2.64], R14 ;  /* 0x0000000e02007986 */ /* 0x0005e8000c101b10 */
[----:B------:R-:W3:Y:S04]  /*0330*/  LDG.E.64 R16, desc[UR16][R8.64+-0x28] ;  /* 0xffffd81008107981 */ /* 0x000ee8000c1e1b00 */
[----:B------:R-:W3:Y:S02]  /*0340*/  LDG.E.64 R18, desc[UR16][R10.64+-0x28] ;  /* 0xffffd8100a127981 */ /* 0x000ee4000c1e1b00 */
[----:B---3--:R-:W-:-:S07]  /*0350*/  DFMA R16, R16, R18, R14 ;  /* 0x000000121010722b */ /* 0x008fce000000000e */
[----:B------:R3:W-:Y:S04]  /*0360*/  STG.E.64 desc[UR16][R2.64], R16 ;  /* 0x0000001002007986 */ /* 0x0007e8000c101b10 */
[----:B-1----:R-:W4:Y:S04]  /*0370*/  LDG.E.64 R12, desc[UR16][R8.64+-0x20] ;  /* 0xffffe010080c7981 */ /* 0x002f28000c1e1b00 */
[----:B------:R-:W4:Y:S02]  /*0380*/  LDG.E.64 R18, desc[UR16][R10.64+-0x20] ;  /* 0xffffe0100a127981 */ /* 0x000f24000c1e1b00 */
[----:B----4-:R-:W-:-:S07]  /*0390*/  DFMA R12, R12, R18, R16 ;  /* 0x000000120c0c722b */ /* 0x010fce0000000010 */
[----:B------:R1:W-:Y:S04]  /*03a0*/  STG.E.64 desc[UR16][R2.64], R12 ;  /* 0x0000000c02007986 */ /* 0x0003e8000c101b10 */
[----:B0-----:R-:W4:Y:S04]  /*03b0*/  LDG.E.64 R4, desc[UR16][R8.64+-0x18] ;  /* 0xffffe81008047981 */ /* 0x001f28000c1e1b00 */
[----:B------:R-:W4:Y:S02]  /*03c0*/  LDG.E.64 R18, desc[UR16][R10.64+-0x18] ;  /* 0xffffe8100a127981 */ /* 0x000f24000c1e1b00 */
[----:B----4-:R-:W-:-:S07]  /*03d0*/  DFMA R4, R4, R18, R12 ;  /* 0x000000120404722b */ /* 0x010fce000000000c */
[----:B------:R0:W-:Y:S04]  /*03e0*/  STG.E.64 desc[UR16][R2.64], R4 ;  /* 0x0000000402007986 */ /* 0x0001e8000c101b10 */
[----:B--2---:R-:W2:Y:S04]  /*03f0*/  LDG.E.64 R14, desc[UR16][R8.64+-0x10] ;  /* 0xfffff010080e7981 */ /* 0x004ea8000c1e1b00 */
[----:B------:R-:W2:Y:S02]  /*0400*/  LDG.E.64 R18, desc[UR16][R10.64+-0x10] ;  /* 0xfffff0100a127981 */ /* 0x000ea4000c1e1b00 */
[----:B--2---:R-:W-:-:S07]  /*0410*/  DFMA R14, R14, R18, R4 ;  /* 0x000000120e0e722b */ /* 0x004fce0000000004 */
[----:B------:R2:W-:Y:S04]  /*0420*/  STG.E.64 desc[UR16][R2.64], R14 ;  /* 0x0000000e02007986 */ /* 0x0005e8000c101b10 */
[----:B---3--:R-:W3:Y:S04]  /*0430*/  LDG.E.64 R16, desc[UR16][R8.64+-0x8] ;  /* 0xfffff81008107981 */ /* 0x008ee8000c1e1b00 */
        /* <DEDUP_REMOVED lines=27> */
[----:B------:R-:W5:Y:S04]  /*05f0*/  LDG.E.64 R4, desc[UR16][R8.64+0x30] ;  /* 0x0000301008047981 */ /* 0x000f68000c1e1b00 */
[----:B--2---:R-:W5:Y:S02]  /*0600*/  LDG.E.64 R14, desc[UR16][R10.64+0x30] ;  /* 0x000030100a0e7981 */ /* 0x004f64000c1e1b00 */
[----:B-----5:R-:W-:-:S07]  /*0610*/  DFMA R14, R4, R14, R18 ;  /* 0x0000000e040e722b */ /* 0x020fce0000000012 */
[----:B------:R4:W-:Y:S04]  /*0620*/  STG.E.64 desc[UR16][R2.64], R14 ;  /* 0x0000000e02007986 */ /* 0x0009e8000c101b10 */
[----:B---3--:R-:W2:Y:S04]  /*0630*/  LDG.E.64 R16, desc[UR16][R10.64+0x38] ;  /* 0x000038100a107981 */ /* 0x008ea8000c1e1b00 */
[----:B------:R-:W2:Y:S01]  /*0640*/  LDG.E.64 R4, desc[UR16][R8.64+0x38] ;  /* 0x0000381008047981 */ /* 0x000ea2000c1e1b00 */
[----:B------:R-:W-:Y:S01]  /*0650*/  UIADD3 UR11, UPT, UPT, UR11, 0x10, URZ ;  /* 0x000000100b0b7890 */ /* 0x000fe2000fffe0ff */
[----:B-1----:R-:W-:Y:S01]  /*0660*/  IADD3 R12, P0, PT, R8, 0x80, RZ ;  /* 0x00000080080c7810 */ /* 0x002fe20007f1e0ff */
[----:B------:R-:W-:-:S02]  /*0670*/  VIADD R6, R6, 0x10 ;  /* 0x0000001006067836 */ /* 0x000fc40000000000 */
[----:B------:R-:W-:Y:S02]  /*0680*/  UISETP.NE.AND UP1, UPT, UR11, URZ, UPT ;  /* 0x000000ff0b00728c */ /* 0x000fe4000bf25270 */
[----:B------:R-:W-:Y:S01]  /*0690*/  IMAD.X R13, RZ, RZ, R9, P0 ;  /* 0x000000ffff0d7224 */ /* 0x000fe200000e0609 */
[----:B--2---:R-:W-:-:S07]  /*06a0*/  DFMA R4, R4, R16, R14 ;  /* 0x000000100404722b */ /* 0x004fce000000000e */
[----:B------:R4:W-:Y:S01]  /*06b0*/  STG.E.64 desc[UR16][R2.64], R4 ;  /* 0x0000000402007986 */ /* 0x0009e2000c101b10 */
[----:B------:R-:W-:Y:S05]  /*06c0*/  BRA.U UP1, `(.L_x_3) ;  /* 0xfffffff901d47547 */ /* 0x000fea000b83ffff */
.L_x_2:
[----:B------:R-:W-:Y:S05]  /*06d0*/  BRA.U !UP0, `(.L_x_1) ;  /* 0x0000000508687547 */ /* 0x000fea000b800000 */
[----:B------:R-:W-:Y:S02]  /*06e0*/  UISETP.GE.U32.AND UP0, UPT, UR9, 0x8, UPT ;  /* 0x000000080900788c */ /* 0x000fe4000bf06070 */
[----:B------:R-:W-:-:S04]  /*06f0*/  ULOP3.LUT UR5, UR8, 0x7, URZ, 0xc0, !UPT ;  /* 0x0000000708057892 */ /* 0x000fc8000f8ec0ff */
[----:B------:R-:W-:-:S03]  /*0700*/  UISETP.NE.AND UP1, UPT, UR5, URZ, UPT ;  /* 0x000000ff0500728c */ /* 0x000fc6000bf25270 */
[----:B------:R-:W-:Y:S08]  /*0710*/  BRA.U !UP0, `(.L_x_4) ;  /* 0x0000000108987547 */ /* 0x000ff0000b800000 */
[----:B------:R-:W1:Y:S01]  /*0720*/  LDC.64 R8, c[0x0][0x388] ;  /* 0x0000e200ff087b82 */ /* 0x000e620000000a00 */
[----:B------:R-:W-:-:S07]  /*0730*/  IADD3 R13, PT, PT, R0, R7, RZ ;  /* 0x00000007000d7210 */ /* 0x000fce0007ffe0ff */
[----:B------:R-:W2:Y:S01]  /*0740*/  LDC.64 R10, c[0x0][0x380] ;  /* 0x0000e000ff0a7b82 */ /* 0x000ea20000000a00 */
[----:B-1----:R-:W-:-:S05]  /*0750*/  IMAD.WIDE R8, R13, 0x8, R8 ;  /* 0x000000080d087825 */ /* 0x002fca00078e0208 */
[----:B----4-:R-:W3:Y:S01]  /*0760*/  LDG.E.64 R14, desc[UR16][R8.64] ;  /* 0x00000010080e7981 */ /* 0x010ee2000c1e1b00 */
[----:B--2---:R-:W-:-:S05]  /*0770*/  IMAD.WIDE.U32 R10, R7, 0x8, R10 ;  /* 0x00000008070a7825 */ /* 0x004fca00078e000a */
[----:B------:R-:W3:Y:S02]  /*0780*/  LDG.E.64 R12, desc[UR16][R10.64] ;  /* 0x000000100a0c7981 */ /* 0x000ee4000c1e1b00 */
[----:B---3--:R-:W-:-:S07]  /*0790*/  DFMA R12, R12, R14, R4 ;  /* 0x0000000e0c0c722b */ /* 0x008fce0000000004 */
        /* <DEDUP_REMOVED lines=21> */
[----:B------:R-:W4:Y:S04]  /*08f0*/  LDG.E.64 R4, desc[UR16][R10.64+0x30] ;  /* 0x000030100a047981 */ /* 0x000f28000c1e1b00 */
[----:B--2---:R-:W4:Y:S02]  /*0900*/  LDG.E.64 R14, desc[UR16][R8.64+0x30] ;  /* 0x00003010080e7981 */ /* 0x004f24000c1e1b00 */
[----:B----4-:R-:W-:-:S07]  /*0910*/  DFMA R14, R4, R14, R18 ;  /* 0x0000000e040e722b */ /* 0x010fce0000000012 */
[----:B------:R1:W-:Y:S04]  /*0920*/  STG.E.64 desc[UR16][R2.64], R14 ;  /* 0x0000000e02007986 */ /* 0x0003e8000c101b10 */
[----:B------:R-:W2:Y:S04]  /*0930*/  LDG.E.64 R4, desc[UR16][R10.64+0x38] ;  /* 0x000038100a047981 */ /* 0x000ea8000c1e1b00 */
[----:B---3--:R-:W2:Y:S01]  /*0940*/  LDG.E.64 R16, desc[UR16][R8.64+0x38] ;  /* 0x0000381008107981 */ /* 0x008ea2000c1e1b00 */
[----:B------:R-:W-:Y:S01]  /*0950*/  VIADD R7, R7, 0x8 ;  /* 0x0000000807077836 */ /* 0x000fe20000000000 */
[----:B--2---:R-:W-:-:S07]  /*0960*/  DFMA R4, R4, R16, R14 ;  /* 0x000000100404722b */ /* 0x004fce000000000e */
[----:B------:R1:W-:Y:S04]  /*0970*/  STG.E.64 desc[UR16][R2.64], R4 ;  /* 0x0000000402007986 */ /* 0x0003e8000c101b10 */
.L_x_4:
[----:B------:R-:W-:Y:S05]  /*0980*/  BRA.U !UP1, `(.L_x_1) ;  /* 0x0000000109bc7547 */ /* 0x000fea000b800000 */
[----:B------:R-:W-:Y:S02]  /*0990*/  UISETP.GE.U32.AND UP0, UPT, UR5, 0x4, UPT ;  /* 0x000000040500788c */ /* 0x000fe4000bf06070 */
[----:B------:R-:W-:-:S04]  /*09a0*/  ULOP3.LUT UR4, UR8, 0x3, URZ, 0xc0, !UPT ;  /* 0x0000000308047892 */ /* 0x000fc8000f8ec0ff */
[----:B------:R-:W-:-:S03]  /*09b0*/  UISETP.NE.AND UP1, UPT, UR4, URZ, UPT ;  /* 0x000000ff0400728c */ /* 0x000fc6000bf25270 */
[----:B------:R-:W-:Y:S08]  /*09c0*/  BRA.U !UP0, `(.L_x_5) ;  /* 0x0000000108587547 */ /* 0x000ff0000b800000 */
[----:B------:R-:W2:Y:S01]  /*09d0*/  LDC.64 R8, c[0x0][0x388] ;  /* 0x0000e200ff087b82 */ /* 0x000ea20000000a00 */
[----:B-1----:R-:W-:-:S07]  /*09e0*/  IADD3 R13, PT, PT, R0, R7, RZ ;  /* 0x00000007000d7210 */ /* 0x002fce0007ffe0ff */
[----:B------:R-:W1:Y:S01]  /*09f0*/  LDC.64 R10, c[0x0][0x380] ;  /* 0x0000e000ff0a7b82 */ /* 0x000e620000000a00 */
[----:B--2---:R-:W-:-:S05]  /*0a00*/  IMAD.WIDE R8, R13, 0x8, R8 ;  /* 0x000000080d087825 */ /* 0x004fca00078e0208 */
[----:B----4-:R-:W2:Y:S01]  /*0a10*/  LDG.E.64 R14, desc[UR16][R8.64] ;  /* 0x00000010080e7981 */ /* 0x010ea2000c1e1b00 */
[----:B-1----:R-:W-:-:S05]  /*0a20*/  IMAD.WIDE.U32 R10, R7, 0x8, R10 ;  /* 0x00000008070a7825 */ /* 0x002fca00078e000a */
[----:B------:R-:W2:Y:S02]  /*0a30*/  LDG.E.64 R12, desc[UR16][R10.64] ;  /* 0x000000100a0c7981 */ /* 0x000ea4000c1e1b00 */
[----:B--2---:R-:W-:-:S07]  /*0a40*/  DFMA R12, R12, R14, R4 ;  /* 0x0000000e0c0c722b */ /* 0x004fce0000000004 */
[----:B------:R2:W-:Y:S04]  /*0a50*/  STG.E.64 desc[UR16][R2.64], R12 ;  /* 0x0000000c02007986 */ /* 0x0005e8000c101b10 */
[----:B0-----:R-:W3:Y:S04]  /*0a60*/  LDG.E.64 R4, desc[UR16][R10.64+0x8] ;  /* 0x000008100a047981 */ /* 0x001ee8000c1e1b00 */
[----:B------:R-:W3:Y:S02]  /*0a70*/  LDG.E.64 R14, desc[UR16][R8.64+0x8] ;  /* 0x00000810080e7981 */ /* 0x000ee4000c1e1b00 */
[----:B---3--:R-:W-:-:S07]  /*0a80*/  DFMA R14, R4, R14, R12 ;  /* 0x0000000e040e722b */ /* 0x008fce000000000c */
[----:B------:R2:W-:Y:S04]  /*0a90*/  STG.E.64 desc[UR16][R2.64], R14 ;  /* 0x0000000e02007986 */ /* 0x0005e8000c101b10 */
[----:B------:R-:W3:Y:S04]  /*0aa0*/  LDG.E.64 R4, desc[UR16][R10.64+0x10] ;  /* 0x000010100a047981 */ /* 0x000ee8000c1e1b00 */
[----:B------:R-:W3:Y:S02]  /*0ab0*/  LDG.E.64 R16, desc[UR16][R8.64+0x10] ;  /* 0x0000101008107981 */ /* 0x000ee4000c1e1b00 */
[----:B---3--:R-:W-:-:S07]  /*0ac0*/  DFMA R16, R4, R16, R14 ;  /* 0x000000100410722b */ /* 0x008fce000000000e */
[----:B------:R2:W-:Y:S04]  /*0ad0*/  STG.E.64 desc[UR16][R2.64], R16 ;  /* 0x0000001002007986 */ /* 0x0005e8000c101b10 */
[----:B------:R-:W3:Y:S04]  /*0ae0*/  LDG.E.64 R4, desc[UR16][R10.64+0x18] ;  /* 0x000018100a047981 */ /* 0x000ee8000c1e1b00 */
[----:B------:R-:W3:Y:S01]  /*0af0*/  LDG.E.64 R18, desc[UR16][R8.64+0x18] ;  /* 0x0000181008127981 */ /* 0x000ee2000c1e1b00 */
[----:B------:R-:W-:Y:S01]  /*0b00*/  VIADD R7, R7, 0x4 ;  /* 0x0000000407077836 */ /* 0x000fe20000000000 */
[----:B---3--:R-:W-:-:S07]  /*0b10*/  DFMA R4, R4, R18, R16 ;  /* 0x000000120404722b */ /* 0x008fce0000000010 */
[----:B------:R2:W-:Y:S04]  /*0b20*/  STG.E.64 desc[UR16][R2.64], R4 ;  /* 0x0000000402007986 */ /* 0x0005e8000c101b10 */
.L_x_5:
[----:B------:R-:W-:Y:S05]  /*0b30*/  BRA.U !UP1, `(.L_x_1) ;  /* 0x0000000109507547 */ /* 0x000fea000b800000 */
[----:B------:R-:W3:Y:S01]  /*0b40*/  LDC.64 R8, c[0x0][0x380] ;  /* 0x0000e000ff087b82 */ /* 0x000ee20000000a00 */
[----:B-12---:R-:W-:Y:S01]  /*0b50*/  IADD3 R13, PT, PT, R0, R7, RZ ;  /* 0x00000007000d7210 */ /* 0x006fe20007ffe0ff */
[----:B------:R-:W-:-:S06]  /*0b60*/  UIADD3 UR4, UPT, UPT, -UR4, URZ, URZ ;  /* 0x000000ff04047290 */ /* 0x000fcc000fffe1ff */
[----:B------:R-:W1:Y:S01]  /*0b70*/  LDC.64 R10, c[0x0][0x388] ;  /* 0x0000e200ff0a7b82 */ /* 0x000e620000000a00 */
[----:B---3--:R-:W-:-:S04]  /*0b80*/  IMAD.WIDE.U32 R8, R7, 0x8, R8 ;  /* 0x0000000807087825 */ /* 0x008fc800078e0008 */
[----:B------:R-:W-:Y:S01]  /*0b90*/  IMAD.MOV.U32 R0, RZ, RZ, R8 ;  /* 0x000000ffff007224 */ /* 0x000fe200078e0008 */
[----:B----4-:R-:W-:-:S07]  /*0ba0*/  MOV R15, R9 ;  /* 0x00000009000f7202 */ /* 0x010fce0000000f00 */
.L_x_6:
[----:B-1----:R-:W-:Y:S01]  /*0bb0*/  IMAD.WIDE R6, R13, 0x8, R10 ;  /* 0x000000080d067825 */ /* 0x002fe200078e020a */
[----:B------:R-:W-:-:S03]  /*0bc0*/  MOV R9, R15 ;  /* 0x0000000f00097202 */ /* 0x000fc60000000f00 */
[----:B------:R-:W-:Y:S02]  /*0bd0*/  IMAD.MOV.U32 R8, RZ, RZ, R0 ;  /* 0x000000ffff087224 */ /* 0x000fe400078e0000 */
[----:B------:R-:W0:Y:S04]  /*0be0*/  LDG.E.64 R6, desc[UR16][R6.64] ;  /* 0x0000001006067981 */ /* 0x000e28000c1e1b00 */
[----:B------:R-:W0:Y:S01]  /*0bf0*/  LDG.E.64 R8, desc[UR16][R8.64] ;  /* 0x0000001008087981 */ /* 0x000e22000c1e1b00 */
[----:B------:R-:W-:Y:S01]  /*0c00*/  UIADD3 UR4, UPT, UPT, UR4, 0x1, URZ ;  /* 0x0000000104047890 */ /* 0x000fe2000fffe0ff */
[----:B------:R-:W-:Y:S01]  /*0c10*/  IADD3 R0, P0, PT, R0, 0x8, RZ ;  /* 0x0000000800007810 */ /* 0x000fe20007f1e0ff */
[----:B------:R-:W-:Y:S02]  /*0c20*/  VIADD R13, R13, 0x1 ;  /* 0x000000010d0d7836 */ /* 0x000fe40000000000 */
[----:B------:R-:W-:Y:S01]  /*0c30*/  UISETP.NE.AND UP0, UPT, UR4, URZ, UPT ;  /* 0x000000ff0400728c */ /* 0x000fe2000bf05270 */
[----:B------:R-:W-:Y:S01]  /*0c40*/  IADD3.X R15, PT, PT, RZ, R15, RZ, P0, !PT ;  /* 0x0000000fff0f7210 */ /* 0x000fe200007fe4ff */
[----:B0--3--:R-:W-:-:S07]  /*0c50*/  DFMA R4, R8, R6, R4 ;  /* 0x000000060804722b */ /* 0x009fce0000000004 */
[----:B------:R3:W-:Y:S01]  /*0c60*/  STG.E.64 desc[UR16][R2.64], R4 ;  /* 0x0000000402007986 */ /* 0x0007e2000c101b10 */
[----:B------:R-:W-:Y:S05]  /*0c70*/  BRA.U UP0, `(.L_x_6) ;  /* 0xfffffffd00cc7547 */ /* 0x000fea000b83ffff */
.L_x_1:
[----:B------:R-:W-:Y:S01]  /*0c80*/  IMAD.MOV.U32 R6, RZ, RZ, 0x652b82fe ;  /* 0x652b82feff067424 */ /* 0x000fe200078e00ff */
[----:B------:R-:W-:Y:S01]  /*0c90*/  MOV R7, 0x3ff71547 ;  /* 0x3ff7154700077802 */ /* 0x000fe20000000f00 */
[----:B------:R-:W-:Y:S01]  /*0ca0*/  UMOV UR4, 0xfefa39ef ;  /* 0xfefa39ef00047882 */ /* 0x000fe20000000000 */
[----:B------:R-:W-:Y:S01]  /*0cb0*/  UMOV UR5, 0x3fe62e42 ;  /* 0x3fe62e4200057882 */ /* 0x000fe20000000000 */
[----:B-12---:R-:W-:Y:S01]  /*0cc0*/  DADD R12, -RZ, -R4 ;  /* 0x00000000ff0c7229 */ /* 0x006fe20000000904 */
[----:B------:R-:W-:Y:S02]  /*0cd0*/  BSSY.RECONVERGENT B0, `(.L_x_7) ;  /* 0x0000037000007945 */ /* 0x000fe40003800200 */
[----:B------:R-:W-:-:S07]  /*0ce0*/  DFMA R6, R4, -R6, 6.75539944105574400000e+15 ;  /* 0x433800000406742b */ /* 0x000fce0000000806 */
[----:B------:R-:W-:Y:S01]  /*0cf0*/  FSETP.GEU.AND P0, PT, |R13|, 4.1917929649353027344, PT ;  /* 0x4086232b0d00780b */ /* 0x000fe20003f0e200 */
[----:B------:R-:W-:-:S08]  /*0d00*/  DADD R8, R6, -6.75539944105574400000e+15 ;  /* 0xc338000006087429 */ /* 0x000fd00000000000 */
[----:B------:R-:W-:Y:S01]  /*0d10*/  DFMA R10, R8, -UR4, -R4 ;  /* 0x80000004080a7c2b */ /* 0x000fe20008000804 */
[----:B------:R-:W-:Y:S01]  /*0d20*/  UMOV UR4, 0x3b39803f ;  /* 0x3b39803f00047882 */ /* 0x000fe20000000000 */
[----:B------:R-:W-:-:S06]  /*0d30*/  UMOV UR5, 0x3c7abc9e ;  /* 0x3c7abc9e00057882 */ /* 0x000fcc0000000000 */
[----:B------:R-:W-:Y:S01]  /*0d40*/  DFMA R8, R8, -UR4, R10 ;  /* 0x8000000408087c2b */ /* 0x000fe2000800000a */
[----:B------:R-:W-:Y:S01]  /*0d50*/  UMOV UR4, 0x69ce2bdf ;  /* 0x69ce2bdf00047882 */ /* 0x000fe20000000000 */
[----:B------:R-:W-:Y:S01]  /*0d60*/  IMAD.MOV.U32 R10, RZ, RZ, -0x35dec16 ;  /* 0xfca213eaff0a7424 */ /* 0x000fe200078e00ff */
[----:B------:R-:W-:Y:S01]  /*0d70*/  MOV R11, 0x3e928af3 ;  /* 0x3e928af3000b7802 */ /* 0x000fe20000000f00 */
[----:B------:R-:W-:-:S05]  /*0d80*/  UMOV UR5, 0x3e5ade15 ;  /* 0x3e5ade1500057882 */ /* 0x000fca0000000000 */
[----:B------:R-:W-:Y:S01]  /*0d90*/  DFMA R10, R8, UR4, R10 ;  /* 0x00000004080a7c2b */ /* 0x000fe2000800000a */
[----:B------:R-:W-:Y:S01]  /*0da0*/  UMOV UR4, 0x62401315 ;  /* 0x6240131500047882 */ /* 0x000fe20000000000 */
[----:B------:R-:W-:-:S06]  /*0db0*/  UMOV UR5, 0x3ec71dee ;  /* 0x3ec71dee00057882 */ /* 0x000fcc0000000000 */
[----:B------:R-:W-:Y:S01]  /*0dc0*/  DFMA R10, R8, R10, UR4 ;  /* 0x00000004080a7e2b */ /* 0x000fe2000800000a */
        /* <DEDUP_REMOVED lines=20> */
[----:B------:R-:W-:-:S08]  /*0f10*/  DFMA R10, R8, R10, UR4 ;  /* 0x00000004080a7e2b */ /* 0x000fd0000800000a */
[----:B------:R-:W-:-:S08]  /*0f20*/  DFMA R10, R8, R10, 1 ;  /* 0x3ff00000080a742b */ /* 0x000fd0000000000a */
[----:B------:R-:W-:-:S10]  /*0f30*/  DFMA R10, R8, R10, 1 ;  /* 0x3ff00000080a742b */ /* 0x000fd4000000000a */
[----:B------:R-:W-:Y:S01]  /*0f40*/  IMAD R9, R6, 0x100000, R11 ;  /* 0x0010000006097824 */ /* 0x000fe200078e020b */
[----:B------:R-:W-:Y:S01]  /*0f50*/  MOV R8, R10 ;  /* 0x0000000a00087202 */ /* 0x000fe20000000f00 */
[----:B------:R-:W-:Y:S06]  /*0f60*/  @!P0 BRA `(.L_x_8) ;  /* 0x0000000000348947 */ /* 0x000fec0003800000 */
[----:B------:R-:W-:Y:S01]  /*0f70*/  FSETP.GEU.AND P1, PT, |R13|, 4.2275390625, PT ;  /* 0x408748000d00780b */ /* 0x000fe20003f2e200 */
[C---:B------:R-:W-:Y:S02]  /*0f80*/  DADD R8, -R4.reuse, +INF ;  /* 0x7ff0000004087429 */ /* 0x040fe40000000100 */
[----:B------:R-:W-:-:S08]  /*0f90*/  DSETP.GT.AND P0, PT, R4, RZ, PT ;  /* 0x000000ff0400722a */ /* 0x000fd00003f04000 */
[----:B------:R-:W-:Y:S02]  /*0fa0*/  FSEL R8, R8, RZ, !P0 ;  /* 0x000000ff08087208 */ /* 0x000fe40004000000 */
[----:B------:R-:W-:Y:S01]  /*0fb0*/  @!P1 LEA.HI R0, R6, R6, RZ, 0x1 ;  /* 0x0000000606009211 */ /* 0x000fe200078f08ff */
[----:B0--34-:R-:W-:Y:S01]  /*0fc0*/  @!P1 IMAD.MOV.U32 R4, RZ, RZ, R10 ;  /* 0x000000ffff049224 */ /* 0x019fe200078e000a */
[----:B------:R-:W-:Y:S02]  /*0fd0*/  FSEL R9, R9, RZ, !P0 ;  /* 0x000000ff09097208 */ /* 0x000fe40004000000 */
[----:B------:R-:W-:-:S05]  /*0fe0*/  @!P1 SHF.R.S32.HI R5, RZ, 0x1, R0 ;  /* 0x00000001ff059819 */ /* 0x000fca0000011400 */
[----:B------:R-:W-:Y:S01]  /*0ff0*/  @!P1 IMAD.IADD R6, R6, 0x1, -R5 ;  /* 0x0000000106069824 */ /* 0x000fe200078e0a05 */
[----:B------:R-:W-:-:S04]  /*1000*/  @!P1 LEA R5, R5, R11, 0x14 ;  /* 0x0000000b05059211 */ /* 0x000fc800078ea0ff */
[----:B------:R-:W-:Y:S02]  /*1010*/  @!P1 LEA R7, R6, 0x3ff00000, 0x14 ;  /* 0x3ff0000006079811 */ /* 0x000fe400078ea0ff */
[----:B------:R-:W-:-:S06]  /*1020*/  @!P1 MOV R6, RZ ;  /* 0x000000ff00069202 */ /* 0x000fcc0000000f00 */
[----:B------:R-:W-:-:S11]  /*1030*/  @!P1 DMUL R8, R4, R6 ;  /* 0x0000000604089228 */ /* 0x000fd60000000000 */
.L_x_8:
[----:B------:R-:W-:Y:S05]  /*1040*/  BSYNC.RECONVERGENT B0 ;  /* 0x0000000000007941 */ /* 0x000fea0003800200 */
.L_x_7:
[----:B------:R-:W-:Y:S01]  /*1050*/  DADD R10, R8, 1 ;  /* 0x3ff00000080a7429 */ /* 0x000fe20000000000 */
[----:B------:R-:W-:Y:S05]  /*1060*/  BSSY.RECONVERGENT B0, `(.L_x_9) ;  /* 0x000000e000007945 */ /* 0x000fea0003800200 */
[----:B0--34-:R-:W0:Y:S04]  /*1070*/  MUFU.RCP64H R5, R11 ;  /* 0x0000000b00057308 */ /* 0x019e280000001800 */
[----:B------:R-:W-:-:S05]  /*1080*/  VIADD R4, R11, 0x300402 ;  /* 0x003004020b047836 */ /* 0x000fca0000000000 */
[----:B------:R-:W-:Y:S01]  /*1090*/  FSETP.GEU.AND P0, PT, |R4|, 5.8789094863358348022e-39, PT ;  /* 0x004004020400780b */ /* 0x000fe20003f0e200 */
[----:B0-----:R-:W-:-:S08]  /*10a0*/  DFMA R6, -R10, R4, 1 ;  /* 0x3ff000000a06742b */ /* 0x001fd00000000104 */
[----:B------:R-:W-:-:S08]  /*10b0*/  DFMA R6, R6, R6, R6 ;  /* 0x000000060606722b */ /* 0x000fd00000000006 */
[----:B------:R-:W-:-:S08]  /*10c0*/  DFMA R6, R4, R6, R4 ;  /* 0x000000060406722b */ /* 0x000fd00000000004 */
[----:B------:R-:W-:-:S08]  /*10d0*/  DFMA R8, -R10, R6, 1 ;  /* 0x3ff000000a08742b */ /* 0x000fd00000000106 */
[----:B------:R-:W-:Y:S01]  /*10e0*/  DFMA R6, R6, R8, R6 ;  /* 0x000000080606722b */ /* 0x000fe20000000006 */
[----:B------:R-:W-:Y:S10]  /*10f0*/  @P0 BRA `(.L_x_10) ;  /* 0x0000000000100947 */ /* 0x000ff40003800000 */
[----:B------:R-:W-:-:S04]  /*1100*/  LOP3.LUT R0, R11, 0x7fffffff, RZ, 0xc0, !PT ;  /* 0x7fffffff0b007812 */ /* 0x000fc800078ec0ff */
[----:B------:R-:W-:Y:S02]  /*1110*/  IADD3 R8, PT, PT, R0, -0x100000, RZ ;  /* 0xfff0000000087810 */ /* 0x000fe40007ffe0ff */
[----:B------:R-:W-:-:S07]  /*1120*/  MOV R0, 0x1140 ;  /* 0x0000114000007802 */ /* 0x000fce0000000f00 */
[----:B------:R-:W-:Y:S05]  /*1130*/  CALL.REL.NOINC `($__internal_0_$__cuda_sm20_dblrcp_rn_slowpath_v3) ;  /* 0x00000000000c7944 */ /* 0x000fea0003c00000 */
.L_x_10:
[----:B------:R-:W-:Y:S05]  /*1140*/  BSYNC.RECONVERGENT B0 ;  /* 0x0000000000007941 */ /* 0x000fea0003800200 */
.L_x_9:
[----:B------:R-:W-:Y:S01]  /*1150*/  STG.E.64 desc[UR16][R2.64], R6 ;  /* 0x0000000602007986 */ /* 0x000fe2000c101b10 */
[----:B------:R-:W-:Y:S05]  /*1160*/  EXIT ;  /* 0x000000000000794d */ /* 0x000fea0003800000 */
        .weak           $__internal_0_$__cuda_sm20_dblrcp_rn_slowpath_v3
        .type           $__internal_0_$__cuda_sm20_dblrcp_rn_slowpath_v3,@function
        .size           $__internal_0_$__cuda_sm20_dblrcp_rn_slowpath_v3,(.L_x_16 - $__internal_0_$__cuda_sm20_dblrcp_rn_slowpath_v3)
$__internal_0_$__cuda_sm20_dblrcp_rn_slowpath_v3:
[----:B------:R-:W-:Y:S01]  /*1170*/  IMAD.MOV.U32 R4, RZ, RZ, R10 ;  /* 0x000000ffff047224 */ /* 0x000fe200078e000a */
[----:B------:R-:W-:Y:S01]  /*1180*/  MOV R5, R11 ;  /* 0x0000000b00057202 */ /* 0x000fe20000000f00 */
[----:B------:R-:W-:Y:S05]  /*1190*/  BSSY.RECONVERGENT B1, `(.L_x_11) ;  /* 0x0000024000017945 */ /* 0x000fea0003800200 */
[----:B------:R-:W-:-:S14]  /*11a0*/  DSETP.GTU.AND P0, PT, |R4|, +INF , PT ;  /* 0x7ff000000400742a */ /* 0x000fdc0003f0c200 */
[----:B------:R-:W-:Y:S05]  /*11b0*/  @P0 BRA `(.L_x_12) ;  /* 0x00000000007c0947 */ /* 0x000fea0003800000 */
[----:B------:R-:W-:-:S05]  /*11c0*/  LOP3.LUT R10, R11, 0x7fffffff, RZ, 0xc0, !PT ;  /* 0x7fffffff0b0a7812 */ /* 0x000fca00078ec0ff */
[----:B------:R-:W-:-:S05]  /*11d0*/  VIADD R6, R10, 0xffffffff ;  /* 0xffffffff0a067836 */ /* 0x000fca0000000000 */
[----:B------:R-:W-:-:S13]  /*11e0*/  ISETP.GE.U32.AND P0, PT, R6, 0x7fefffff, PT ;  /* 0x7fefffff0600780c */ /* 0x000fda0003f06070 */
[----:B------:R-:W-:Y:S02]  /*11f0*/  @P0 LOP3.LUT R7, R5, 0x7ff00000, RZ, 0x3c, !PT ;  /* 0x7ff0000005070812 */ /* 0x000fe400078e3cff */
[----:B------:R-:W-:Y:S01]  /*1200*/  @P0 MOV R6, RZ ;  /* 0x000000ff00060202 */ /* 0x000fe20000000f00 */
[----:B------:R-:W-:Y:S06]  /*1210*/  @P0 BRA `(.L_x_13) ;  /* 0x00000000006c0947 */ /* 0x000fec0003800000 */
[----:B------:R-:W-:-:S13]  /*1220*/  ISETP.GE.U32.AND P0, PT, R10, 0x1000001, PT ;  /* 0x010000010a00780c */ /* 0x000fda0003f06070 */
[----:B------:R-:W-:Y:S05]  /*1230*/  @!P0 BRA `(.L_x_14) ;  /* 0x0000000000348947 */ /* 0x000fea0003800000 */
[----:B------:R-:W-:Y:S01]  /*1240*/  VIADD R7, R5, 0xc0200000 ;  /* 0xc020000005077836 */ /* 0x000fe20000000000 */
[----:B------:R-:W-:-:S03]  /*1250*/  MOV R6, R4 ;  /* 0x0000000400067202 */ /* 0x000fc60000000f00 */
[----:B------:R-:W0:Y:S03]  /*1260*/  MUFU.RCP64H R9, R7 ;  /* 0x0000000700097308 */ /* 0x000e260000001800 */
[----:B0-----:R-:W-:-:S08]  /*1270*/  DFMA R10, -R6, R8, 1 ;  /* 0x3ff00000060a742b */ /* 0x001fd00000000108 */
[----:B------:R-:W-:-:S08]  /*1280*/  DFMA R10, R10, R10, R10 ;  /* 0x0000000a0a0a722b */ /* 0x000fd0000000000a */
[----:B------:R-:W-:-:S08]  /*1290*/  DFMA R10, R8, R10, R8 ;  /* 0x0000000a080a722b */ /* 0x000fd00000000008 */
[----:B------:R-:W-:-:S08]  /*12a0*/  DFMA R8, -R6, R10, 1 ;  /* 0x3ff000000608742b */ /* 0x000fd0000000010a */
[----:B------:R-:W-:-:S08]  /*12b0*/  DFMA R8, R10, R8, R10 ;  /* 0x000000080a08722b */ /* 0x000fd0000000000a */
[----:B------:R-:W-:-:S08]  /*12c0*/  DMUL R8, R8, 2.2250738585072013831e-308 ;  /* 0x0010000008087828 */ /* 0x000fd00000000000 */
[----:B------:R-:W-:-:S08]  /*12d0*/  DFMA R4, -R4, R8, 1 ;  /* 0x3ff000000404742b */ /* 0x000fd00000000108 */
[----:B------:R-:W-:-:S08]  /*12e0*/  DFMA R4, R4, R4, R4 ;  /* 0x000000040404722b */ /* 0x000fd00000000004 */
[----:B------:R-:W-:Y:S01]  /*12f0*/  DFMA R6, R8, R4, R8 ;  /* 0x000000040806722b */ /* 0x000fe20000000008 */
[----:B------:R-:W-:Y:S10]  /*1300*/  BRA `(.L_x_13) ;  /* 0x0000000000307947 */ /* 0x000ff40003800000 */
.L_x_14:
[----:B------:R-:W-:Y:S01]  /*1310*/  DMUL R4, R4, 8.11296384146066816958e+31 ;  /* 0x4690000004047828 */ /* 0x000fe20000000000 */
[----:B------:R-:W-:-:S05]  /*1320*/  IMAD.MOV.U32 R6, RZ, RZ, R8 ;  /* 0x000000ffff067224 */ /* 0x000fca00078e0008 */
[----:B------:R-:W0:Y:S02]  /*1330*/  MUFU.RCP64H R7, R5 ;  /* 0x0000000500077308 */ /* 0x000e240000001800 */
[----:B0-----:R-:W-:-:S08]  /*1340*/  DFMA R8, -R4, R6, 1 ;  /* 0x3ff000000408742b */ /* 0x001fd00000000106 */
[----:B------:R-:W-:-:S08]  /*1350*/  DFMA R8, R8, R8, R8 ;  /* 0x000000080808722b */ /* 0x000fd00000000008 */
[----:B------:R-:W-:-:S08]  /*1360*/  DFMA R8, R6, R8, R6 ;  /* 0x000000080608722b */ /* 0x000fd00000000006 */
[----:B------:R-:W-:-:S08]  /*1370*/  DFMA R6, -R4, R8, 1 ;  /* 0x3ff000000406742b */ /* 0x000fd00000000108 */
[----:B------:R-:W-:-:S08]  /*1380*/  DFMA R6, R8, R6, R8 ;  /* 0x000000060806722b */ /* 0x000fd00000000008 */
[----:B------:R-:W-:Y:S01]  /*1390*/  DMUL R6, R6, 8.11296384146066816958e+31 ;  /* 0x4690000006067828 */ /* 0x000fe20000000000 */
[----:B------:R-:W-:Y:S10]  /*13a0*/  BRA `(.L_x_13) ;  /* 0x0000000000087947 */ /* 0x000ff40003800000 */
.L_x_12:
[----:B------:R-:W-:Y:S02]  /*13b0*/  LOP3.LUT R7, R5, 0x80000, RZ, 0xfc, !PT ;  /* 0x0008000005077812 */ /* 0x000fe400078efcff */
[----:B------:R-:W-:-:S07]  /*13c0*/  MOV R6, R4 ;  /* 0x0000000400067202 */ /* 0x000fce0000000f00 */
.L_x_13:
[----:B------:R-:W-:Y:S05]  /*13d0*/  BSYNC.RECONVERGENT B1 ;  /* 0x0000000000017941 */ /* 0x000fea0003800200 */
.L_x_11:
[----:B------:R-:W-:Y:S01]  /*13e0*/  IMAD.MOV.U32 R4, RZ, RZ, R0 ;  /* 0x000000ffff047224 */ /* 0x000fe200078e0000 */
[----:B------:R-:W-:-:S04]  /*13f0*/  MOV R5, 0x0 ;  /* 0x0000000000057802 */ /* 0x000fc80000000f00 */
[----:B------:R-:W-:Y:S05]  /*1400*/  RET.REL.NODEC R4 `(_Z15calc_output_gpuPdS_S_S_i) ;  /* 0xffffffe804fc7950 */ /* 0x000fea0003c3ffff */
.L_x_15:
        /* <DEDUP_REMOVED lines=15> */
.L_x_16:


//--------------------- .nv.shared.reserved.0     --------------------------
	.section	.nv.shared.reserved.0,"aw",@nobits
	.weak		__nv_reservedSMEM_offset_0_alias
	.size		__nv_reservedSMEM_offset_0_alias, 0, 64
	.other		__nv_reservedSMEM_offset_0_alias,@"STO_CUDA_RESERVED_SHARED STV_DEFAULT"
__nv_reservedSMEM_offset_0_alias:
	.zero		0
	.zero		64


//--------------------- .nv.global                --------------------------
	.section	.nv.global,"aw",@nobits
.nv.global:
	.type		_ZN34_INTERNAL_f5b830d8_4_k_cu_ec1cb7a26thrust24THRUST_300001_SM_1000_NS12placeholders2_8E,@object
	.size		_ZN34_INTERNAL_f5b830d8_4_k_cu_ec1cb7a26thrust24THRUST_300001_SM_1000_NS12placeholders2_8E,(_ZN34_INTERNAL_f5b830d8_4_k_cu_ec1cb7a24cuda3std3__436_GLOBAL__N__f5b830d8_4_k_cu_ec1cb7a26ignoreE - _ZN34_INTERNAL_f5b830d8_4_k_cu_ec1cb7a26thrust24THRUST_300001_SM_1000_NS12placeholders2_8E)
_ZN34_INTERNAL_f5b830d8_4_k_cu_ec1cb7a26thrust24THRUST_300001_SM_1000_NS12placeholders2_8E:
	.zero		1
	.type		_ZN34_INTERNAL_f5b830d8_4_k_cu_ec1cb7a24cuda3std3__436_GLOBAL__N__f5b830d8_4_k_cu_ec1cb7a26ignoreE,@object
	.size		_ZN34_INTERNAL_f5b830d8_4_k_cu_ec1cb7a24cuda3std3__436_GLOBAL__N__f5b830d8_4_k_cu_ec1cb7a26ignoreE,(_ZN34_INTERNAL_f5b830d8_4_k_cu_ec1cb7a24cuda3std6ranges3__45__cpo4dataE - _ZN34_INTERNAL_f5b830d8_4_k_cu_ec1cb7a24cuda3std3__436_GLOBAL__N__f5b830d8_4_k_cu_ec1cb7a26ignoreE)
_ZN34_INTERNAL_f5b830d8_4_k_cu_ec1cb7a24cuda3std3__436_GLOBAL__N__f5b830d8_4_k_cu_ec1cb7a26ignoreE:
	.zero		1
	.type		_ZN34_INTERNAL_f5b830d8_4_k_cu_ec1cb7a24cuda3std6ranges3__45__cpo4dataE,@object
	.size		_ZN34_INTERNAL_f5b830d8_4_k_cu_ec1cb7a24cuda3std6ranges3__45__cpo4dataE,(_ZN34_INTERNAL_f5b830d8_4_k_cu_ec1cb7a26thrust24THRUST_300001_SM_1000_NS6system3cpp3parE - _ZN34_INTERNAL_f5b830d8_4_k_cu_ec1cb7a24cuda3std6ranges3__45__cpo4dataE)
_ZN34_INTERNAL_f5b830d8_4_k_cu_ec1cb7a24cuda3std6ranges3__45__cpo4dataE:
	.zero		1
	.type		_ZN34_INTERNAL_f5b830d8_4_k_cu_ec1cb7a26thrust24THRUST_300001_SM_1000_NS6system3cpp3parE,@object
	.size		_ZN34_INTERNAL_f5b830d8_4_k_cu_ec1cb7a26thrust24THRUST_300001_SM_1000_NS6system3cpp3parE,(_ZN34_INTERNAL_f5b830d8_4_k_cu_ec1cb7a24cuda3std3__45__cpo5beginE - _ZN34_INTERNAL_f5b830d8_4_k_cu_ec1cb7a26thrust24THRUST_300001_SM_1000_NS6system3cpp3parE)
_ZN34_INTERNAL_f5b830d8_4_k_cu_ec1cb7a26thrust24THRUST_300001_SM_1000_NS6system3cpp3parE:
	.zero		1
	.type		_ZN34_INTERNAL_f5b830d8_4_k_cu_ec1cb7a24cuda3std3__45__cpo5beginE,@object
	.size		_ZN34_INTERNAL_f5b830d8_4_k_cu_ec1cb7a24cuda3std3__45__cpo5beginE,(_ZN34_INTERNAL_f5b830d8_4_k_cu_ec1cb7a24cuda3std6ranges3__45__cpo5beginE - _ZN34_INTERNAL_f5b830d8_4_k_cu_ec1cb7a24cuda3std3__45__cpo5beginE)
_ZN34_INTERNAL_f5b830d8_4_k_cu_ec1cb7a24cuda3std3__45__cpo5beginE:
	.zero		1
	.type		_ZN34_INTERNAL_f5b830d8_4_k_cu_ec1cb7a24cuda3std6ranges3__45__cpo5beginE,@object
	.size		_ZN34_INTERNAL_f5b830d8_4_k_cu_ec1cb7a24cuda3std6ranges3__45__cpo5beginE,(_ZN34_INTERNAL_f5b830d8_4_k_cu_ec1cb7a26thrust24THRUST_300001_SM_1000_NS6deviceE - _ZN34_INTERNAL_f5b830d8_4_k_cu_ec1cb7a24cuda3std6ranges3__45__cpo5beginE)
_ZN34_INTERNAL_f5b830d8_4_k_cu_ec1cb7a24cuda3std6ranges3__45__cpo5beginE:
	.zero		1
	.type		_ZN34_INTERNAL_f5b830d8_4_k_cu_ec1cb7a26thrust24THRUST_300001_SM_1000_NS6deviceE,@object
	.size		_ZN34_INTERNAL_f5b830d8_4_k_cu_ec1cb7a26thrust24THRUST_300001_SM_1000_NS6deviceE,(_ZN34_INTERNAL_f5b830d8_4_k_cu_ec1cb7a24cuda3std3__47nulloptE - _ZN34_INTERNAL_f5b830d8_4_k_cu_ec1cb7a26thrust24THRUST_300001_SM_1000_NS6deviceE)
_ZN34_INTERNAL_f5b830d8_4_k_cu_ec1cb7a26thrust24THRUST_300001_SM_1000_NS6deviceE:
	.zero		1
	.type		_ZN34_INTERNAL_f5b830d8_4_k_cu_ec1cb7a24cuda3std3__47nulloptE,@object
	.size		_ZN34_INTERNAL_f5b830d8_4_k_cu_ec1cb7a24cuda3std3__47nulloptE,(_ZN34_INTERNAL_f5b830d8_4_k_cu_ec1cb7a24cuda3std6ranges3__45__cpo8distanceE - _ZN34_INTERNAL_f5b830d8_4_k_cu_ec1cb7a24cuda3std3__47nulloptE)
_ZN34_INTERNAL_f5b830d8_4_k_cu_ec1cb7a24cuda3std3__47nulloptE:
	.zero		1
	.type		_ZN34_INTERNAL_f5b830d8_4_k_cu_ec1cb7a24cuda3std6ranges3__45__cpo8distanceE,@object
	.size		_ZN34_INTERNAL_f5b830d8_4_k_cu_ec1cb7a24cuda3std6ranges3__45__cpo8distanceE,(_ZN34_INTERNAL_f5b830d8_4_k_cu_ec1cb7a26thrust24THRUST_300001_SM_1000_NS12placeholders2_4E - _ZN34_INTERNAL_f5b830d8_4_k_cu_ec1cb7a24cuda3std6ranges3__45__cpo8distanceE)
_ZN34_INTERNAL_f5b830d8_4_k_cu_ec1cb7a24cuda3std6ranges3__45__cpo8distanceE:
	.zero		1
	.type		_ZN34_INTERNAL_f5b830d8_4_k_cu_ec1cb7a26thrust24THRUST_300001_SM_1000_NS12placeholders2_4E,@object
	.size		_ZN34_INTERNAL_f5b830d8_4_k_cu_ec1cb7a26thrust24THRUST_300001_SM_1000_NS12placeholders2_4E,(_ZN34_INTERNAL_f5b830d8_4_k_cu_ec1cb7a24cuda3std3__45__cpo6rbeginE - _ZN34_INTERNAL_f5b830d8_4_k_cu_ec1cb7a26thrust24THRUST_300001_SM_1000_NS12placeholders2_4E)
_ZN34_INTERNAL_f5b830d8_4_k_cu_ec1cb7a26thrust24THRUST_300001_SM_1000_NS12placeholders2_4E:
	.zero		1
	.type		_ZN34_INTERNAL_f5b830d8_4_k_cu_ec1cb7a24cuda3std3__45__cpo6rbeginE,@object
	.size		_ZN34_INTERNAL_f5b830d8_4_k_cu_ec1cb7a24cuda3std3__45__cpo6rbeginE,(_ZN34_INTERNAL_f5b830d8_4_k_cu_ec1cb7a24cuda3std6ranges3__45__cpo7advanceE - _ZN34_INTERNAL_f5b830d8_4_k_cu_ec1cb7a24cuda3std3__45__cpo6rbeginE)
_ZN34_INTERNAL_f5b830d8_4_k_cu_ec1cb7a24cuda3std3__45__cpo6rbeginE:
	.zero		1
	.type		_ZN34_INTERNAL_f5b830d8_4_k_cu_ec1cb7a24cuda3std6ranges3__45__cpo7advanceE,@object
	.size		_ZN34_INTERNAL_f5b830d8_4_k_cu_ec1cb7a24cuda3std6ranges3__45__cpo7advanceE,(_ZN34_INTERNAL_f5b830d8_4_k_cu_ec1cb7a26thrust24THRUST_300001_SM_1000_NS12placeholders3_10E - _ZN34_INTERNAL_f5b830d8_4_k_cu_ec1cb7a24cuda3std6ranges3__45__cpo7advanceE)
_ZN34_INTERNAL_f5b830d8_4_k_cu_ec1cb7a24cuda3std6ranges3__45__cpo7advanceE:
	.zero		1
	.type		_ZN34_INTERNAL_f5b830d8_4_k_cu_ec1cb7a26thrust24THRUST_300001_SM_1000_NS12placeholders3_10E,@object
	.size		_ZN34_INTERNAL_f5b830d8_4_k_cu_ec1cb7a26thrust24THRUST_300001_SM_1000_NS12placeholders3_10E,(_ZN34_INTERNAL_f5b830d8_4_k_cu_ec1cb7a24cuda3std3__48in_placeE - _ZN34_INTERNAL_f5b830d8_4_k_cu_ec1cb7a26thrust24THRUST_300001_SM_1000_NS12placeholders3_10E)
_ZN34_INTERNAL_f5b830d8_4_k_cu_ec1cb7a26thrust24THRUST_300001_SM_1000_NS12placeholders3_10E:
	.zero		1
	.type		_ZN34_INTERNAL_f5b830d8_4_k_cu_ec1cb7a24cuda3std3__48in_placeE,@object
	.size		_ZN34_INTERNAL_f5b830d8_4_k_cu_ec1cb7a24cuda3std3__48in_placeE,(_ZN34_INTERNAL_f5b830d8_4_k_cu_ec1cb7a24cuda3std6ranges3__45__cpo4sizeE - _ZN34_INTERNAL_f5b830d8_4_k_cu_ec1cb7a24cuda3std3__48in_placeE)
_ZN34_INTERNAL_f5b830d8_4_k_cu_ec1cb7a24cuda3std3__48in_placeE:
	.zero		1
	.type		_ZN34_INTERNAL_f5b830d8_4_k_cu_ec1cb7a24cuda3std6ranges3__45__cpo4sizeE,@object
	.size		_ZN34_INTERNAL_f5b830d8_4_k_cu_ec1cb7a24cuda3std6ranges3__45__cpo4sizeE,(_ZN34_INTERNAL_f5b830d8_4_k_cu_ec1cb7a26thrust24THRUST_300001_SM_1000_NS12placeholders2_2E - _ZN34_INTERNAL_f5b830d8_4_k_cu_ec1cb7a24cuda3std6ranges3__45__cpo4sizeE)
_ZN34_INTERNAL_f5b830d8_4_k_cu_ec1cb7a24cuda3std6ranges3__45__cpo4sizeE:
	.zero		1
	.type		_ZN34_INTERNAL_f5b830d8_4_k_cu_ec1cb7a26thrust24THRUST_300001_SM_1000_NS12placeholders2_2E,@object
	.size		_ZN34_INTERNAL_f5b830d8_4_k_cu_ec1cb7a26thrust24THRUST_300001_SM_1000_NS12placeholders2_2E,(_ZN34_INTERNAL_f5b830d8_4_k_cu_ec1cb7a24cuda3std3__45__cpo6cbeginE - _ZN34_INTERNAL_f5b830d8_4_k_cu_ec1cb7a26thrust24THRUST_300001_SM_1000_NS12placeholders2_2E)
_ZN34_INTERNAL_f5b830d8_4_k_cu_ec1cb7a26thrust24THRUST_300001_SM_1000_NS12placeholders2_2E:
	.zero		1
	.type		_ZN34_INTERNAL_f5b830d8_4_k_cu_ec1cb7a24cuda3std3__45__cpo6cbeginE,@object
	.size		_ZN34_INTERNAL_f5b830d8_4_k_cu_ec1cb7a24cuda3std3__45__cpo6cbeginE,(_ZN34_INTERNAL_f5b830d8_4_k_cu_ec1cb7a24cuda3std6ranges3__45__cpo6cbeginE - _ZN34_INTERNAL_f5b830d8_4_k_cu_ec1cb7a24cuda3std3__45__cpo6cbeginE)
_ZN34_INTERNAL_f5b830d8_4_k_cu_ec1cb7a24cuda3std3__45__cpo6cbeginE:
	.zero		1
	.type		_ZN34_INTERNAL_f5b830d8_4_k_cu_ec1cb7a24cuda3std6ranges3__45__cpo6cbeginE,@object
	.size		_ZN34_INTERNAL_f5b830d8_4_k_cu_ec1cb7a24cuda3std6ranges3__45__cpo6cbeginE,(_ZN34_INTERNAL_f5b830d8_4_k_cu_ec1cb7a26thrust24THRUST_300001_SM_1000_NS12placeholders2_6E - _ZN34_INTERNAL_f5b830d8_4_k_cu_ec1cb7a24cuda3std6ranges3__45__cpo6cbeginE)
_ZN34_INTERNAL_f5b830d8_4_k_cu_ec1cb7a24cuda3std6ranges3__45__cpo6cbeginE:
	.zero		1
	.type		_ZN34_INTERNAL_f5b830d8_4_k_cu_ec1cb7a26thrust24THRUST_300001_SM_1000_NS12placeholders2_6E,@object
	.size		_ZN34_INTERNAL_f5b830d8_4_k_cu_ec1cb7a26thrust24THRUST_300001_SM_1000_NS12placeholders2_6E,(_ZN34_INTERNAL_f5b830d8_4_k_cu_ec1cb7a24cuda3std3__45__cpo7crbeginE - _ZN34_INTERNAL_f5b830d8_4_k_cu_ec1cb7a26thrust24THRUST_300001_SM_1000_NS12placeholders2_6E)
_ZN34_INTERNAL_f5b830d8_4_k_cu_ec1cb7a26thrust24THRUST_300001_SM_1000_NS12placeholders2_6E:
	.zero		1
	.type		_ZN34_INTERNAL_f5b830d8_4_k_cu_ec1cb7a24cuda3std3__45__cpo7crbeginE,@object
	.size		_ZN34_INTERNAL_f5b830d8_4_k_cu_ec1cb7a24cuda3std3__45__cpo7crbeginE,(_ZN34_INTERNAL_f5b830d8_4_k_cu_ec1cb7a24cuda3std6ranges3__45__cpo4nextE - _ZN34_INTERNAL_f5b830d8_4_k_cu_ec1cb7a24cuda3std3__45__cpo7crbeginE)
_ZN34_INTERNAL_f5b830d8_4_k_cu_ec1cb7a24cuda3std3__45__cpo7crbeginE:
	.zero		1
	.type		_ZN34_INTERNAL_f5b830d8_4_k_cu_ec1cb7a24cuda3std6ranges3__45__cpo4nextE,@object
	.size		_ZN34_INTERNAL_f5b830d8_4_k_cu_ec1cb7a24cuda3std6ranges3__45__cpo4nextE,(_ZN34_INTERNAL_f5b830d8_4_k_cu_ec1cb7a24cuda3std6ranges3__45__cpo4swapE - _ZN34_INTERNAL_f5b830d8_4_k_cu_ec1cb7a24cuda3std6ranges3__45__cpo4nextE)
_ZN34_INTERNAL_f5b830d8_4_k_cu_ec1cb7a24cuda3std6ranges3__45__cpo4nextE:
	.zero		1
	.type		_ZN34_INTERNAL_f5b830d8_4_k_cu_ec1cb7a24cuda3std6ranges3__45__cpo4swapE,@object
	.size		_ZN34_INTERNAL_f5b830d8_4_k_cu_ec1cb7a24cuda3std6ranges3__45__cpo4swapE,(_ZN34_INTERNAL_f5b830d8_4_k_cu_ec1cb7a26thrust24THRUST_300001_SM_1000_NS8cuda_cub10par_nosyncE - _ZN34_INTERNAL_f5b830d8_4_k_cu_ec1cb7a24cuda3std6ranges3__45__cpo4swapE)
_ZN34_INTERNAL_f5b830d8_4_k_cu_ec1cb7a24cuda3std6ranges3__45__cpo4swapE:
	.zero		1
	.type		_ZN34_INTERNAL_f5b830d8_4_k_cu_ec1cb7a26thrust24THRUST_300001_SM_1000_NS8cuda_cub10par_nosyncE,@object
	.size		_ZN34_INTERNAL_f5b830d8_4_k_cu_ec1cb7a26thrust24THRUST_300001_SM_1000_NS8cuda_cub10par_nosyncE,(_ZN34_INTERNAL_f5b830d8_4_k_cu_ec1cb7a26thrust24THRUST_300001_SM_1000_NS3seqE - _ZN34_INTERNAL_f5b830d8_4_k_cu_ec1cb7a26thrust24THRUST_300001_SM_1000_NS8cuda_cub10par_nosyncE)
_ZN34_INTERNAL_f5b830d8_4_k_cu_ec1cb7a26thrust24THRUST_300001_SM_1000_NS8cuda_cub10par_nosyncE:
	.zero		1
	.type		_ZN34_INTERNAL_f5b830d8_4_k_cu_ec1cb7a26thrust24THRUST_300001_SM_1000_NS3seqE,@object
	.size		_ZN34_INTERNAL_f5b830d8_4_k_cu_ec1cb7a26thrust24THRUST_300001_SM_1000_NS3seqE,(_ZN34_INTERNAL_f5b830d8_4_k_cu_ec1cb7a24cuda3std3__420unreachable_sentinelE - _ZN34_INTERNAL_f5b830d8_4_k_cu_ec1cb7a26thrust24THRUST_300001_SM_1000_NS3seqE)
_ZN34_INTERNAL_f5b830d8_4_k_cu_ec1cb7a26thrust24THRUST_300001_SM_1000_NS3seqE:
	.zero		1
	.type		_ZN34_INTERNAL_f5b830d8_4_k_cu_ec1cb7a24cuda3std3__420unreachable_sentinelE,@object
	.size		_ZN34_INTERNAL_f5b830d8_4_k_cu_ec1cb7a24cuda3std3__420unreachable_sentinelE,(_ZN34_INTERNAL_f5b830d8_4_k_cu_ec1cb7a24cuda3std6ranges3__45__cpo5ssizeE - _ZN34_INTERNAL_f5b830d8_4_k_cu_ec1cb7a24cuda3std3__420unreachable_sentinelE)
_ZN34_INTERNAL_f5b830d8_4_k_cu_ec1cb7a24cuda3std3__420unreachable_sentinelE:
	.zero		1
	.type		_ZN34_INTERNAL_f5b830d8_4_k_cu_ec1cb7a24cuda3std6ranges3__45__cpo5ssizeE,@object
	.size		_ZN34_INTERNAL_f5b830d8_4_k_cu_ec1cb7a24cuda3std6ranges3__45__cpo5ssizeE,(_ZN34_INTERNAL_f5b830d8_4_k_cu_ec1cb7a26thrust24THRUST_300001_SM_1000_NS12placeholders2_3E - _ZN34_INTERNAL_f5b830d8_4_k_cu_ec1cb7a24cuda3std6ranges3__45__cpo5ssizeE)
_ZN34_INTERNAL_f5b830d8_4_k_cu_ec1cb7a24cuda3std6ranges3__45__cpo5ssizeE:
	.zero		1
	.type		_ZN34_INTERNAL_f5b830d8_4_k_cu_ec1cb7a26thrust24THRUST_300001_SM_1000_NS12placeholders2_3E,@object
	.size		_ZN34_INTERNAL_f5b830d8_4_k_cu_ec1cb7a26thrust24THRUST_300001_SM_1000_NS12placeholders2_3E,(_ZN34_INTERNAL_f5b830d8_4_k_cu_ec1cb7a24cuda3std3__45__cpo4cendE - _ZN34_INTERNAL_f5b830d8_4_k_cu_ec1cb7a26thrust24THRUST_300001_SM_1000_NS12placeholders2_3E)
_ZN34_INTERNAL_f5b830d8_4_k_cu_ec1cb7a26thrust24THRUST_300001_SM_1000_NS12placeholders2_3E:
	.zero		1
	.type		_ZN34_INTERNAL_f5b830d8_4_k_cu_ec1cb7a24cuda3std3__45__cpo4cendE,@object
	.size		_ZN34_INTERNAL_f5b830d8_4_k_cu_ec1cb7a24cuda3std3__45__cpo4cendE,(_ZN34_INTERNAL_f5b830d8_4_k_cu_ec1cb7a24cuda3std6ranges3__45__cpo4cendE - _ZN34_INTERNAL_f5b830d8_4_k_cu_ec1cb7a24cuda3std3__45__cpo4cendE)
_ZN34_INTERNAL_f5b830d8_4_k_cu_ec1cb7a24cuda3std3__45__cpo4cendE:
	.zero		1
	.type		_ZN34_INTERNAL_f5b830d8_4_k_cu_ec1cb7a24cuda3std6ranges3__45__cpo4cendE,@object
	.size		_ZN34_INTERNAL_f5b830d8_4_k_cu_ec1cb7a24cuda3std6ranges3__45__cpo4cendE,(_ZN34_INTERNAL_f5b830d8_4_k_cu_ec1cb7a26thrust24THRUST_300001_SM_1000_NS12placeholders2_7E - _ZN34_INTERNAL_f5b830d8_4_k_cu_ec1cb7a24cuda3std6ranges3__45__cpo4cendE)
_ZN34_INTERNAL_f5b830d8_4_k_cu_ec1cb7a24cuda3std6ranges3__45__cpo4cendE:
	.zero		1
	.type		_ZN34_INTERNAL_f5b830d8_4_k_cu_ec1cb7a26thrust24THRUST_300001_SM_1000_NS12placeholders2_7E,@object
	.size		_ZN34_INTERNAL_f5b830d8_4_k_cu_ec1cb7a26thrust24THRUST_300001_SM_1000_NS12placeholders2_7E,(_ZN34_INTERNAL_f5b830d8_4_k_cu_ec1cb7a24cuda3std3__45__cpo5crendE - _ZN34_INTERNAL_f5b830d8_4_k_cu_ec1cb7a26thrust24THRUST_300001_SM_1000_NS12placeholders2_7E)
_ZN34_INTERNAL_f5b830d8_4_k_cu_ec1cb7a26thrust24THRUST_300001_SM_1000_NS12placeholders2_7E:
	.zero		1
	.type		_ZN34_INTERNAL_f5b830d8_4_k_cu_ec1cb7a24cuda3std3__45__cpo5crendE,@object
	.size		_ZN34_INTERNAL_f5b830d8_4_k_cu_ec1cb7a24cuda3std3__45__cpo5crendE,(_ZN34_INTERNAL_f5b830d8_4_k_cu_ec1cb7a24cuda3std6ranges3__45__cpo4prevE - _ZN34_INTERNAL_f5b830d8_4_k_cu_ec1cb7a24cuda3std3__45__cpo5crendE)
_ZN34_INTERNAL_f5b830d8_4_k_cu_ec1cb7a24cuda3std3__45__cpo5crendE:
	.zero		1
	.type		_ZN34_INTERNAL_f5b830d8_4_k_cu_ec1cb7a24cuda3std6ranges3__45__cpo4prevE,@object
	.size		_ZN34_INTERNAL_f5b830d8_4_k_cu_ec1cb7a24cuda3std6ranges3__45__cpo4prevE,(_ZN34_INTERNAL_f5b830d8_4_k_cu_ec1cb7a24cuda3std6ranges3__45__cpo9iter_moveE - _ZN34_INTERNAL_f5b830d8_4_k_cu_ec1cb7a24cuda3std6ranges3__45__cpo4prevE)
_ZN34_INTERNAL_f5b830d8_4_k_cu_ec1cb7a24cuda3std6ranges3__45__cpo4prevE:
	.zero		1
	.type		_ZN34_INTERNAL_f5b830d8_4_k_cu_ec1cb7a24cuda3std6ranges3__45__cpo9iter_moveE,@object
	.size		_ZN34_INTERNAL_f5b830d8_4_k_cu_ec1cb7a24cuda3std6ranges3__45__cpo9iter_moveE,(_ZN34_INTERNAL_f5b830d8_4_k_cu_ec1cb7a26thrust24THRUST_300001_SM_1000_NS6system6detail10sequential3seqE - _ZN34_INTERNAL_f5b830d8_4_k_cu_ec1cb7a24cuda3std6ranges3__45__cpo9iter_moveE)
_ZN34_INTERNAL_f5b830d8_4_k_cu_ec1cb7a24cuda3std6ranges3__45__cpo9iter_moveE:
	.zero		1
	.type		_ZN34_INTERNAL_f5b830d8_4_k_cu_ec1cb7a26thrust24THRUST_300001_SM_1000_NS6system6detail10sequential3seqE,@object
	.size		_ZN34_INTERNAL_f5b830d8_4_k_cu_ec1cb7a26thrust24THRUST_300001_SM_1000_NS6system6detail10sequential3seqE,(_ZN34_INTERNAL_f5b830d8_4_k_cu_ec1cb7a26thrust24THRUST_300001_SM_1000_NS12placeholders2_9E - _ZN34_INTERNAL_f5b830d8_4_k_cu_ec1cb7a26thrust24THRUST_300001_SM_1000_NS6system6detail10sequential3seqE)
_ZN34_INTERNAL_f5b830d8_4_k_cu_ec1cb7a26thrust24THRUST_300001_SM_1000_NS6system6detail10sequential3seqE:
	.zero		1
	.type		_ZN34_INTERNAL_f5b830d8_4_k_cu_ec1cb7a26thrust24THRUST_300001_SM_1000_NS12placeholders2_9E,@object
	.size		_ZN34_INTERNAL_f5b830d8_4_k_cu_ec1cb7a26thrust24THRUST_300001_SM_1000_NS12placeholders2_9E,(_ZN34_INTERNAL_f5b830d8_4_k_cu_ec1cb7a24cuda3std3__419piecewise_constructE - _ZN34_INTERNAL_f5b830d8_4_k_cu_ec1cb7a26thrust24THRUST_300001_SM_1000_NS12placeholders2_9E)
_ZN34_INTERNAL_f5b830d8_4_k_cu_ec1cb7a26thrust24THRUST_300001_SM_1000_NS12placeholders2_9E:
	.zero		1
	.type		_ZN34_INTERNAL_f5b830d8_4_k_cu_ec1cb7a24cuda3std3__419piecewise_constructE,@object
	.size		_ZN34_INTERNAL_f5b830d8_4_k_cu_ec1cb7a24cuda3std3__419piecewise_constructE,(_ZN34_INTERNAL_f5b830d8_4_k_cu_ec1cb7a24cuda3std6ranges3__45__cpo5cdataE - _ZN34_INTERNAL_f5b830d8_4_k_cu_ec1cb7a24cuda3std3__419piecewise_constructE)
_ZN34_INTERNAL_f5b830d8_4_k_cu_ec1cb7a24cuda3std3__419piecewise_constructE:
	.zero		1
	.type		_ZN34_INTERNAL_f5b830d8_4_k_cu_ec1cb7a24cuda3std6ranges3__45__cpo5cdataE,@object
	.size		_ZN34_INTERNAL_f5b830d8_4_k_cu_ec1cb7a24cuda3std6ranges3__45__cpo5cdataE,(_ZN34_INTERNAL_f5b830d8_4_k_cu_ec1cb7a26thrust24THRUST_300001_SM_1000_NS12placeholders2_1E - _ZN34_INTERNAL_f5b830d8_4_k_cu_ec1cb7a24cuda3std6ranges3__45__cpo5cdataE)
_ZN34_INTERNAL_f5b830d8_4_k_cu_ec1cb7a24cuda3std6ranges3__45__cpo5cdataE:
	.zero		1
	.type		_ZN34_INTERNAL_f5b830d8_4_k_cu_ec1cb7a26thrust24THRUST_300001_SM_1000_NS12placeholders2_1E,@object
	.size		_ZN34_INTERNAL_f5b830d8_4_k_cu_ec1cb7a26thrust24THRUST_300001_SM_1000_NS12placeholders2_1E,(_ZN34_INTERNAL_f5b830d8_4_k_cu_ec1cb7a24cuda3std3__45__cpo3endE - _ZN34_INTERNAL_f5b830d8_4_k_cu_ec1cb7a26thrust24THRUST_300001_SM_1000_NS12placeholders2_1E)
_ZN34_INTERNAL_f5b830d8_4_k_cu_ec1cb7a26thrust24THRUST_300001_SM_1000_NS12placeholders2_1E:
	.zero		1
	.type		_ZN34_INTERNAL_f5b830d8_4_k_cu_ec1cb7a24cuda3std3__45__cpo3endE,@object
	.size		_ZN34_INTERNAL_f5b830d8_4_k_cu_ec1cb7a24cuda3std3__45__cpo3endE,(_ZN34_INTERNAL_f5b830d8_4_k_cu_ec1cb7a24cuda3std6ranges3__45__cpo3endE - _ZN34_INTERNAL_f5b830d8_4_k_cu_ec1cb7a24cuda3std3__45__cpo3endE)
_ZN34_INTERNAL_f5b830d8_4_k_cu_ec1cb7a24cuda3std3__45__cpo3endE:
	.zero		1
	.type		_ZN34_INTERNAL_f5b830d8_4_k_cu_ec1cb7a24cuda3std6ranges3__45__cpo3endE,@object
	.size		_ZN34_INTERNAL_f5b830d8_4_k_cu_ec1cb7a24cuda3std6ranges3__45__cpo3endE,(_ZN34_INTERNAL_f5b830d8_4_k_cu_ec1cb7a26thrust24THRUST_300001_SM_1000_NS12placeholders2_5E - _ZN34_INTERNAL_f5b830d8_4_k_cu_ec1cb7a24cuda3std6ranges3__45__cpo3endE)
_ZN34_INTERNAL_f5b830d8_4_k_cu_ec1cb7a24cuda3std6ranges3__45__cpo3endE:
	.zero		1
	.type		_ZN34_INTERNAL_f5b830d8_4_k_cu_ec1cb7a26thrust24THRUST_300001_SM_1000_NS12placeholders2_5E,@object
	.size		_ZN34_INTERNAL_f5b830d8_4_k_cu_ec1cb7a26thrust24THRUST_300001_SM_1000_NS12placeholders2_5E,(_ZN34_INTERNAL_f5b830d8_4_k_cu_ec1cb7a24cuda3std3__45__cpo4rendE - _ZN34_INTERNAL_f5b830d8_4_k_cu_ec1cb7a26thrust24THRUST_300001_SM_1000_NS12placeholders2_5E)
_ZN34_INTERNAL_f5b830d8_4_k_cu_ec1cb7a26thrust24THRUST_300001_SM_1000_NS12placeholders2_5E:
	.zero		1
	.type		_ZN34_INTERNAL_f5b830d8_4_k_cu_ec1cb7a24cuda3std3__45__cpo4rendE,@object
	.size		_ZN34_INTERNAL_f5b830d8_4_k_cu_ec1cb7a24cuda3std3__45__cpo4rendE,(_ZN34_INTERNAL_f5b830d8_4_k_cu_ec1cb7a24cuda3std6ranges3__45__cpo9iter_swapE - _ZN34_INTERNAL_f5b830d8_4_k_cu_ec1cb7a24cuda3std3__45__cpo4rendE)
_ZN34_INTERNAL_f5b830d8_4_k_cu_ec1cb7a24cuda3std3__45__cpo4rendE:
	.zero		1
	.type		_ZN34_INTERNAL_f5b830d8_4_k_cu_ec1cb7a24cuda3std6ranges3__45__cpo9iter_swapE,@object
	.size		_ZN34_INTERNAL_f5b830d8_4_k_cu_ec1cb7a24cuda3std6ranges3__45__cpo9iter_swapE,(_ZN34_INTERNAL_f5b830d8_4_k_cu_ec1cb7a24cuda3std3__48unexpectE - _ZN34_INTERNAL_f5b830d8_4_k_cu_ec1cb7a24cuda3std6ranges3__45__cpo9iter_swapE)
_ZN34_INTERNAL_f5b830d8_4_k_cu_ec1cb7a24cuda3std6ranges3__45__cpo9iter_swapE:
	.zero		1
	.type		_ZN34_INTERNAL_f5b830d8_4_k_cu_ec1cb7a24cuda3std3__48unexpectE,@object
	.size		_ZN34_INTERNAL_f5b830d8_4_k_cu_ec1cb7a24cuda3std3__48unexpectE,(_ZN34_INTERNAL_f5b830d8_4_k_cu_ec1cb7a26thrust24THRUST_300001_SM_1000_NS8cuda_cub3parE - _ZN34_INTERNAL_f5b830d8_4_k_cu_ec1cb7a24cuda3std3__48unexpectE)
_ZN34_INTERNAL_f5b830d8_4_k_cu_ec1cb7a24cuda3std3__48unexpectE:
	.zero		1
	.type		_ZN34_INTERNAL_f5b830d8_4_k_cu_ec1cb7a26thrust24THRUST_300001_SM_1000_NS8cuda_cub3parE,@object
	.size		_ZN34_INTERNAL_f5b830d8_4_k_cu_ec1cb7a26thrust24THRUST_300001_SM_1000_NS8cuda_cub3parE,(.L_29 - _ZN34_INTERNAL_f5b830d8_4_k_cu_ec1cb7a26thrust24THRUST_300001_SM_1000_NS8cuda_cub3parE)
_ZN34_INTERNAL_f5b830d8_4_k_cu_ec1cb7a26thrust24THRUST_300001_SM_1000_NS8cuda_cub3parE:
	.zero		1
.L_29:


//--------------------- .nv.constant0._ZN3cub18CUB_300001_SM_10006detail11EmptyKernelIvEEvv --------------------------
	.section	.nv.constant0._ZN3cub18CUB_300001_SM_10006detail11EmptyKernelIvEEvv,"a",@progbits
	.sectionflags	@""
	.align	4
.nv.constant0._ZN3cub18CUB_300001_SM_10006detail11EmptyKernelIvEEvv:
	.zero		896


//--------------------- .nv.constant0._Z15calc_output_gpuPdS_S_S_i --------------------------
	.section	.nv.constant0._Z15calc_output_gpuPdS_S_S_i,"a",@progbits
	.sectionflags	@""
	.align	4
.nv.constant0._Z15calc_output_gpuPdS_S_S_i:
	.zero		932


//--------------------- SYMBOLS --------------------------

	.type		.nv.reservedSmem.offset0,@object
	.size		.nv.reservedSmem.offset0,0x4
